// auto-generated by cutlass_sweep.gemm — config: {"arch": "sm_100", "cluster_m": 1, "cluster_n": 1, "dtype": "fp32", "dtype_b": "fp32", "layout": "nt", "stages": 4, "tile_k": 32, "tile_m": 128, "tile_n": 64}
#include "cutlass/cutlass.h"
#include "cutlass/gemm/collective/collective_builder.hpp"
#include "cutlass/gemm/device/gemm_universal_adapter.h"
#include "cutlass/gemm/kernel/gemm_universal.hpp"
#include "cutlass/epilogue/collective/collective_builder.hpp"

using ElemA = float;
using ElemB = float;
using ElemCD = float;
using Acc  = float;
using TileShape    = cute::Shape<cute::_128, cute::_64, cute::_32>;
using ClusterShape = cute::Shape<cute::_1, cute::_1, cute::_1>;

using CollectiveEpilogue = typename cutlass::epilogue::collective::CollectiveBuilder<
    cutlass::arch::Sm100, cutlass::arch::OpClassTensorOp,
    TileShape, ClusterShape,
    cutlass::epilogue::collective::EpilogueTileAuto,
    Acc, Acc,
    ElemCD, cutlass::layout::RowMajor, 128 / cutlass::sizeof_bits<ElemCD>::value,
    ElemCD, cutlass::layout::RowMajor, 128 / cutlass::sizeof_bits<ElemCD>::value,
    cutlass::epilogue::collective::EpilogueScheduleAuto
  >::CollectiveOp;

using CollectiveMainloop = typename cutlass::gemm::collective::CollectiveBuilder<
    cutlass::arch::Sm100, cutlass::arch::OpClassTensorOp,
    ElemA, cutlass::layout::RowMajor, 128 / cutlass::sizeof_bits<ElemA>::value,
    ElemB, cutlass::layout::ColumnMajor, 128 / cutlass::sizeof_bits<ElemB>::value,
    Acc,
    TileShape, ClusterShape,
    cutlass::gemm::collective::StageCount<4>,
    cutlass::gemm::collective::KernelScheduleAuto
  >::CollectiveOp;

using GemmKernel = cutlass::gemm::kernel::GemmUniversal<
    cute::Shape<int,int,int,int>,
    CollectiveMainloop,
    CollectiveEpilogue
>;
using Gemm = cutlass::gemm::device::GemmUniversalAdapter<GemmKernel>;

// Force the device kernel symbol into the cubin without needing a host main.
auto* _anchor = &cutlass::device_kernel<GemmKernel>;


// ===== COMPILED SASS (sm_100a) =====

	.target	sm_100a

	.elftype	@"ET_EXEC"


//--------------------- .note.nv.tkinfo           --------------------------
	.section	.note.nv.tkinfo,"",@"SHT_NOTE"
	.sectionflags	@"SHF_NOTE_NV_TKINFO"
	.tkinfo
        /*0018*/ 	.word	0x00000002
        /*0030*/ 	.string	""
        /*0030*/ 	.string	"ptxas"
        /*0030*/ 	.string	"Cuda compilation tools, release 13.0, V13.0.88"
        /*0030*/ 	.string	"Build cuda_13.0.r13.0/compiler.36424714_0"
        /*0030*/ 	.string	"-arch sm_100a -m 64 "



//--------------------- .note.nv.cuinfo           --------------------------
	.section	.note.nv.cuinfo,"",@"SHT_NOTE"
	.sectionflags	@"SHF_NOTE_NV_CUINFO"
        /*0018*/ 	.short	0x0002
        /*001a*/ 	.short	0x0064
        /*001c*/ 	.short	0x0082
	.zero		2


//--------------------- .nv.info                  --------------------------
	.section	.nv.info,"",@"SHT_CUDA_INFO"
	.align	4


	//----- nvinfo : EIATTR_REGCOUNT
	.align		4
        /*0000*/ 	.byte	0x04, 0x2f
        /*0002*/ 	.short	(.L_19 - .L_18)
	.align		4
.L_18:
        /*0004*/ 	.word	index@(_ZN7cutlass13device_kernelINS_4gemm6kernel13GemmUniversalIN4cute5tupleIJiiiiEEENS1_10collective13CollectiveMmaINS1_35MainloopSm100TmaUmmaWarpSpecializedILi4ELi2ELi4ENS5_IJNS4_1CILi1EEESB_SB_EEEEENS5_IJNSA_ILi128EEENSA_ILi64EEENSA_ILi32EEEEEEfNS5_IJlSB_lEEEfSI_NS4_8TiledMMAINS4_8MMA_AtomIJNS4_17SM100_MMA_TF32_SSINS_10tfloat32_tESM_fLi128ELi64ELNS4_4UMMA5MajorE0ELSO_0ELNSN_7ScaleInE0ELSP_0EEEEEENS4_6LayoutISC_NS5_IJNSA_ILi0EEEST_ST_EEEEENS5_IJNS4_10UnderscoreESW_SW_EEEEENS4_13SM90_TMA_LOADENS4_14ComposedLayoutINS4_7SwizzleILi3ELi4ELi3EEENS4_18smem_ptr_flag_bitsILi32EEENSS_INS5_IJNSA_ILi8EEESG_EEENS5_IJSG_SB_EEEEEEEvNS4_8identityESZ_S19_vS1A_EENS_8epilogue10collective18CollectiveEpilogueINS1C_23Sm100TmaWarpSpecializedILi4ELi2ELi16ELb1ELb0EEEJSH_NS5_IJNSS_ISE_SB_EENSS_INSA_ILi16EEESB_EEEEEfSI_fSI_NS1C_6fusion15FusionCallbacksIS1G_NS1L_17LinearCombinationIffffLNS_15FloatRoundStyleE2EEESH_S1K_JEEENS4_5SM1004TMEM4LOAD26SM100_TMEM_LOAD_32dp32b16xESZ_NS10_INS11_ILi2ELi4ELi3EEES14_NSS_INS5_IJS15_S1I_EEENS5_IJS1I_SB_EEEEEEENS4_39AutoVectorizingCopyWithAssumedAlignmentILi128EEENS4_14SM90_TMA_STOREES1Z_S21_S21_EEEvvEEEEvNT_6ParamsE)
        /*0008*/ 	.word	0x0000005a


	//----- nvinfo : EIATTR_FRAME_SIZE
	.align		4
.L_19:
        /*000c*/ 	.byte	0x04, 0x11
        /*000e*/ 	.short	(.L_21 - .L_20)
	.align		4
.L_20:
        /*0010*/ 	.word	index@($__internal_2_$__cuda_sm10x_tcgen05_guardrail_trap_unallocated_columns_being_dealloced)
        /*0014*/ 	.word	0x00000000


	//----- nvinfo : EIATTR_FRAME_SIZE
	.align		4
.L_21:
        /*0018*/ 	.byte	0x04, 0x11
        /*001a*/ 	.short	(.L_23 - .L_22)
	.align		4
.L_22:
        /*001c*/ 	.word	index@($__internal_1_$__cuda_sm10x_tcgen05_guardrail_trap_phase_invalid_during_alloc)
        /*0020*/ 	.word	0x00000000


	//----- nvinfo : EIATTR_FRAME_SIZE
	.align		4
.L_23:
        /*0024*/ 	.byte	0x04, 0x11
        /*0026*/ 	.short	(.L_25 - .L_24)
	.align		4
.L_24:
        /*0028*/ 	.word	index@($__internal_0_$__cuda_sm10x_tcgen05_guardrail_trap_col_being_dealloced_not_returned_by_alloc)
        /*002c*/ 	.word	0x00000000


	//----- nvinfo : EIATTR_FRAME_SIZE
	.align		4
.L_25:
        /*0030*/ 	.byte	0x04, 0x11
        /*0032*/ 	.short	(.L_27 - .L_26)
	.align		4
.L_26:
        /*0034*/ 	.word	index@(_ZN7cutlass13device_kernelINS_4gemm6kernel13GemmUniversalIN4cute5tupleIJiiiiEEENS1_10collective13CollectiveMmaINS1_35MainloopSm100TmaUmmaWarpSpecializedILi4ELi2ELi4ENS5_IJNS4_1CILi1EEESB_SB_EEEEENS5_IJNSA_ILi128EEENSA_ILi64EEENSA_ILi32EEEEEEfNS5_IJlSB_lEEEfSI_NS4_8TiledMMAINS4_8MMA_AtomIJNS4_17SM100_MMA_TF32_SSINS_10tfloat32_tESM_fLi128ELi64ELNS4_4UMMA5MajorE0ELSO_0ELNSN_7ScaleInE0ELSP_0EEEEEENS4_6LayoutISC_NS5_IJNSA_ILi0EEEST_ST_EEEEENS5_IJNS4_10UnderscoreESW_SW_EEEEENS4_13SM90_TMA_LOADENS4_14ComposedLayoutINS4_7SwizzleILi3ELi4ELi3EEENS4_18smem_ptr_flag_bitsILi32EEENSS_INS5_IJNSA_ILi8EEESG_EEENS5_IJSG_SB_EEEEEEEvNS4_8identityESZ_S19_vS1A_EENS_8epilogue10collective18CollectiveEpilogueINS1C_23Sm100TmaWarpSpecializedILi4ELi2ELi16ELb1ELb0EEEJSH_NS5_IJNSS_ISE_SB_EENSS_INSA_ILi16EEESB_EEEEEfSI_fSI_NS1C_6fusion15FusionCallbacksIS1G_NS1L_17LinearCombinationIffffLNS_15FloatRoundStyleE2EEESH_S1K_JEEENS4_5SM1004TMEM4LOAD26SM100_TMEM_LOAD_32dp32b16xESZ_NS10_INS11_ILi2ELi4ELi3EEES14_NSS_INS5_IJS15_S1I_EEENS5_IJS1I_SB_EEEEEEENS4_39AutoVectorizingCopyWithAssumedAlignmentILi128EEENS4_14SM90_TMA_STOREES1Z_S21_S21_EEEvvEEEEvNT_6ParamsE)
        /*0038*/ 	.word	0x00000000


	//----- nvinfo : EIATTR_MIN_STACK_SIZE
	.align		4
.L_27:
        /*003c*/ 	.byte	0x04, 0x12
        /*003e*/ 	.short	(.L_29 - .L_28)
	.align		4
.L_28:
        /*0040*/ 	.word	index@(_ZN7cutlass13device_kernelINS_4gemm6kernel13GemmUniversalIN4cute5tupleIJiiiiEEENS1_10collective13CollectiveMmaINS1_35MainloopSm100TmaUmmaWarpSpecializedILi4ELi2ELi4ENS5_IJNS4_1CILi1EEESB_SB_EEEEENS5_IJNSA_ILi128EEENSA_ILi64EEENSA_ILi32EEEEEEfNS5_IJlSB_lEEEfSI_NS4_8TiledMMAINS4_8MMA_AtomIJNS4_17SM100_MMA_TF32_SSINS_10tfloat32_tESM_fLi128ELi64ELNS4_4UMMA5MajorE0ELSO_0ELNSN_7ScaleInE0ELSP_0EEEEEENS4_6LayoutISC_NS5_IJNSA_ILi0EEEST_ST_EEEEENS5_IJNS4_10UnderscoreESW_SW_EEEEENS4_13SM90_TMA_LOADENS4_14ComposedLayoutINS4_7SwizzleILi3ELi4ELi3EEENS4_18smem_ptr_flag_bitsILi32EEENSS_INS5_IJNSA_ILi8EEESG_EEENS5_IJSG_SB_EEEEEEEvNS4_8identityESZ_S19_vS1A_EENS_8epilogue10collective18CollectiveEpilogueINS1C_23Sm100TmaWarpSpecializedILi4ELi2ELi16ELb1ELb0EEEJSH_NS5_IJNSS_ISE_SB_EENSS_INSA_ILi16EEESB_EEEEEfSI_fSI_NS1C_6fusion15FusionCallbacksIS1G_NS1L_17LinearCombinationIffffLNS_15FloatRoundStyleE2EEESH_S1K_JEEENS4_5SM1004TMEM4LOAD26SM100_TMEM_LOAD_32dp32b16xESZ_NS10_INS11_ILi2ELi4ELi3EEES14_NSS_INS5_IJS15_S1I_EEENS5_IJS1I_SB_EEEEEEENS4_39AutoVectorizingCopyWithAssumedAlignmentILi128EEENS4_14SM90_TMA_STOREES1Z_S21_S21_EEEvvEEEEvNT_6ParamsE)
        /*0044*/ 	.word	0x00000000
.L_29:


//--------------------- .nv.compat                --------------------------
	.section	.nv.compat,"",@"SHT_CUDA_COMPAT_INFO"
	.align	4
        /*0000*/ 	.byte	0x02, 0x09, 0x01, 0x00, 0x02, 0x02, 0x02, 0x00, 0x02, 0x05, 0x05, 0x00, 0x03, 0x07, 0x01, 0x01
        /*0010*/ 	.byte	0x02, 0x03, 0x01, 0x00, 0x02, 0x06, 0x01, 0x00, 0x04, 0x0b, 0x08, 0x00, 0x09, 0x00, 0x00, 0x00
        /*0020*/ 	.byte	0x00, 0x00, 0x00, 0x00


//--------------------- .nv.info._ZN7cutlass13device_kernelINS_4gemm6kernel13GemmUniversalIN4cute5tupleIJiiiiEEENS1_10collective13CollectiveMmaINS1_35MainloopSm100TmaUmmaWarpSpecializedILi4ELi2ELi4ENS5_IJNS4_1CILi1EEESB_SB_EEEEENS5_IJNSA_ILi128EEENSA_ILi64EEENSA_ILi32EEEEEEfNS5_IJlSB_lEEEfSI_NS4_8TiledMMAINS4_8MMA_AtomIJNS4_17SM100_MMA_TF32_SSINS_10tfloat32_tESM_fLi128ELi64ELNS4_4UMMA5MajorE0ELSO_0ELNSN_7ScaleInE0ELSP_0EEEEEENS4_6LayoutISC_NS5_IJNSA_ILi0EEEST_ST_EEEEENS5_IJNS4_10UnderscoreESW_SW_EEEEENS4_13SM90_TMA_LOADENS4_14ComposedLayoutINS4_7SwizzleILi3ELi4ELi3EEENS4_18smem_ptr_flag_bitsILi32EEENSS_INS5_IJNSA_ILi8EEESG_EEENS5_IJSG_SB_EEEEEEEvNS4_8identityESZ_S19_vS1A_EENS_8epilogue10collective18CollectiveEpilogueINS1C_23Sm100TmaWarpSpecializedILi4ELi2ELi16ELb1ELb0EEEJSH_NS5_IJNSS_ISE_SB_EENSS_INSA_ILi16EEESB_EEEEEfSI_fSI_NS1C_6fusion15FusionCallbacksIS1G_NS1L_17LinearCombinationIffffLNS_15FloatRoundStyleE2EEESH_S1K_JEEENS4_5SM1004TMEM4LOAD26SM100_TMEM_LOAD_32dp32b16xESZ_NS10_INS11_ILi2ELi4ELi3EEES14_NSS_INS5_IJS15_S1I_EEENS5_IJS1I_SB_EEEEEEENS4_39AutoVectorizingCopyWithAssumedAlignmentILi128EEENS4_14SM90_TMA_STOREES1Z_S21_S21_EEEvvEEEEvNT_6ParamsE --------------------------
	.section	.nv.info._ZN7cutlass13device_kernelINS_4gemm6kernel13GemmUniversalIN4cute5tupleIJiiiiEEENS1_10collective13CollectiveMmaINS1_35MainloopSm100TmaUmmaWarpSpecializedILi4ELi2ELi4ENS5_IJNS4_1CILi1EEESB_SB_EEEEENS5_IJNSA_ILi128EEENSA_ILi64EEENSA_ILi32EEEEEEfNS5_IJlSB_lEEEfSI_NS4_8TiledMMAINS4_8MMA_AtomIJNS4_17SM100_MMA_TF32_SSINS_10tfloat32_tESM_fLi128ELi64ELNS4_4UMMA5MajorE0ELSO_0ELNSN_7ScaleInE0ELSP_0EEEEEENS4_6LayoutISC_NS5_IJNSA_ILi0EEEST_ST_EEEEENS5_IJNS4_10UnderscoreESW_SW_EEEEENS4_13SM90_TMA_LOADENS4_14ComposedLayoutINS4_7SwizzleILi3ELi4ELi3EEENS4_18smem_ptr_flag_bitsILi32EEENSS_INS5_IJNSA_ILi8EEESG_EEENS5_IJSG_SB_EEEEEEEvNS4_8identityESZ_S19_vS1A_EENS_8epilogue10collective18CollectiveEpilogueINS1C_23Sm100TmaWarpSpecializedILi4ELi2ELi16ELb1ELb0EEEJSH_NS5_IJNSS_ISE_SB_EENSS_INSA_ILi16EEESB_EEEEEfSI_fSI_NS1C_6fusion15FusionCallbacksIS1G_NS1L_17LinearCombinationIffffLNS_15FloatRoundStyleE2EEESH_S1K_JEEENS4_5SM1004TMEM4LOAD26SM100_TMEM_LOAD_32dp32b16xESZ_NS10_INS11_ILi2ELi4ELi3EEES14_NSS_INS5_IJS15_S1I_EEENS5_IJS1I_SB_EEEEEEENS4_39AutoVectorizingCopyWithAssumedAlignmentILi128EEENS4_14SM90_TMA_STOREES1Z_S21_S21_EEEvvEEEEvNT_6ParamsE,"",@"SHT_CUDA_INFO"
	.sectionflags	@""
	.align	4


	//----- nvinfo : EIATTR_CUDA_API_VERSION
	.align		4
        /*0000*/ 	.byte	0x04, 0x37
        /*0002*/ 	.short	(.L_31 - .L_30)
.L_30:
        /*0004*/ 	.word	0x00000082


	//----- nvinfo : EIATTR_KPARAM_INFO
	.align		4
.L_31:
        /*0008*/ 	.byte	0x04, 0x17
        /*000a*/ 	.short	(.L_33 - .L_32)
.L_32:
        /*000c*/ 	.word	0x00000000
        /*0010*/ 	.short	0x0000
        /*0012*/ 	.short	0x0000
        /*0014*/ 	.byte	0x00, 0xf0, 0x01, 0x20


	//----- nvinfo : EIATTR_AT_ENTRY_FRAGMENTS
	.align		4
.L_33:
        /*0018*/ 	.byte	0x04, 0x4f
        /*001a*/ 	.short	(.L_35 - .L_34)


	//   ....[0]....
.L_34:
        /*001c*/ 	.word	0x00000006


	//----- nvinfo : EIATTR_RESERVED_SMEM_USED
	.align		4
.L_35:
        /*0020*/ 	.byte	0x01, 0x41
	.zero		2


	//----- nvinfo : EIATTR_SPARSE_MMA_MASK
	.align		4
        /*0024*/ 	.byte	0x03, 0x50
        /*0026*/ 	.short	0x0000


	//----- nvinfo : EIATTR_TCGEN05_1CTA_USED
	.align		4
        /*0028*/ 	.byte	0x01, 0x51
	.zero		2


	//----- nvinfo : EIATTR_MAXREG_COUNT
	.align		4
        /*002c*/ 	.byte	0x03, 0x1b
        /*002e*/ 	.short	0x00ff


	//----- nvinfo : EIATTR_NUM_BARRIERS
	.align		4
        /*0030*/ 	.byte	0x02, 0x4c
        /*0032*/ 	.byte	0x07
	.zero		1


	//----- nvinfo : EIATTR_EXTERNS
	.align		4
        /*0034*/ 	.byte	0x04, 0x0f
        /*0036*/ 	.short	(.L_37 - .L_36)


	//   ....[0]....
	.align		4
.L_36:
        /*0038*/ 	.word	index@(__assertfail)


	//----- nvinfo : EIATTR_MERCURY_ISA_VERSION
	.align		4
.L_37:
        /*003c*/ 	.byte	0x03, 0x5f
        /*003e*/ 	.short	0x0101


	//----- nvinfo : EIATTR_INT_WARP_WIDE_INSTR_OFFSETS
	.align		4
        /*0040*/ 	.byte	0x04, 0x31
        /*0042*/ 	.short	(.L_39 - .L_38)


	//   ....[0]....
.L_38:
        /*0044*/ 	.word	0x00001de0


	//   ....[1]....
        /*0048*/ 	.word	0x00003820


	//   ....[2]....
        /*004c*/ 	.word	0x00003850


	//   ....[3]....
        /*0050*/ 	.word	0x000038a0


	//   ....[4]....
        /*0054*/ 	.word	0x000041b0


	//   ....[5]....
        /*0058*/ 	.word	0x00004210


	//   ....[6]....
        /*005c*/ 	.word	0x000042f0


	//   ....[7]....
        /*0060*/ 	.word	0x00004360


	//   ....[8]....
        /*0064*/ 	.word	0x00004470


	//   ....[9]....
        /*0068*/ 	.word	0x00004500


	//   ....[10]....
        /*006c*/ 	.word	0x000046d0


	//   ....[11]....
        /*0070*/ 	.word	0x00004830


	//----- nvinfo : EIATTR_COOP_GROUP_MASK_REGIDS
	.align		4
.L_39:
        /*0074*/ 	.byte	0x04, 0x29
        /*0076*/ 	.short	(.L_41 - .L_40)


	//   ....[0]....
.L_40:
        /*0078*/ 	.word	0xffffffff


	//   ....[1]....
        /*007c*/ 	.word	0xffffffff


	//   ....[2]....
        /*0080*/ 	.word	0xffffffff


	//   ....[3]....
        /*0084*/ 	.word	0xffffffff


	//   ....[4]....
        /*0088*/ 	.word	0xffffffff


	//   ....[5]....
        /*008c*/ 	.word	0xffffffff


	//   ....[6]....
        /*0090*/ 	.word	0xffffffff


	//   ....[7]....
        /*0094*/ 	.word	0xffffffff


	//   ....[8]....
        /*0098*/ 	.word	0xffffffff


	//   ....[9]....
        /*009c*/ 	.word	0xffffffff


	//   ....[10]....
        /*00a0*/ 	.word	0xffffffff


	//   ....[11]....
        /*00a4*/ 	.word	0xffffffff


	//   ....[12]....
        /*00a8*/ 	.word	0xffffffff


	//----- nvinfo : EIATTR_COOP_GROUP_INSTR_OFFSETS
	.align		4
.L_41:
        /*00ac*/ 	.byte	0x04, 0x28
        /*00ae*/ 	.short	(.L_43 - .L_42)


	//   ....[0]....
.L_42:
        /*00b0*/ 	.word	0x00000090


	//   ....[1]....
        /*00b4*/ 	.word	0x000004d0


	//   ....[2]....
        /*00b8*/ 	.word	0x00000640


	//   ....[3]....
        /*00bc*/ 	.word	0x000007e0


	//   ....[4]....
        /*00c0*/ 	.word	0x000008e0


	//   ....[5]....
        /*00c4*/ 	.word	0x00000a50


	//   ....[6]....
        /*00c8*/ 	.word	0x00000bf0


	//   ....[7]....
        /*00cc*/ 	.word	0x00001cc0


	//   ....[8]....
        /*00d0*/ 	.word	0x00002aa0


	//   ....[9]....
        /*00d4*/ 	.word	0x00002cb0


	//   ....[10]....
        /*00d8*/ 	.word	0x00002ce0


	//   ....[11]....
        /*00dc*/ 	.word	0x00003710


	//   ....[12]....
        /*00e0*/ 	.word	0x00003940


	//----- nvinfo : EIATTR_VRC_CTA_INIT_COUNT
	.align		4
.L_43:
        /*00e4*/ 	.byte	0x02, 0x4a
        /*00e6*/ 	.byte	0x80
	.zero		1


	//----- nvinfo : EIATTR_SYSCALL_OFFSETS
	.align		4
        /*00e8*/ 	.byte	0x04, 0x46
        /*00ea*/ 	.short	(.L_45 - .L_44)


	//   ....[0]....
.L_44:
        /*00ec*/ 	.word	0x000052b0


	//   ....[1]....
        /*00f0*/ 	.word	0x000053a0


	//   ....[2]....
        /*00f4*/ 	.word	0x00005b10


	//   ....[3]....
        /*00f8*/ 	.word	0x00006290


	//   ....[4]....
        /*00fc*/ 	.word	0x000069e0


	//   ....[5]....
        /*0100*/ 	.word	0x00007130


	//----- nvinfo : EIATTR_MBARRIER_INSTR_OFFSETS
	.align		4
.L_45:
        /*0104*/ 	.byte	0x04, 0x39
        /*0106*/ 	.short	(.L_47 - .L_46)


	//   ....[0]....
.L_46:
        /*0108*/ 	.word	0x000005b0
        /*010c*/ 	.word	0x000000ff
        /*0110*/ 	.word	0x00000000
        /*0114*/ 	.short	0x0100
        /*0116*/ 	.byte	0x05
	.zero		1


	//   ....[1]....
        /*0118*/ 	.word	0x000005c0
        /*011c*/ 	.word	0x000000ff
        /*0120*/ 	.word	0x00000020
        /*0124*/ 	.short	0x0100
        /*0126*/ 	.byte	0x05
	.zero		1


	//   ....[2]....
        /*0128*/ 	.word	0x000005d0
        /*012c*/ 	.word	0x000000ff
        /*0130*/ 	.word	0x00000008
        /*0134*/ 	.short	0x0100
        /*0136*/ 	.byte	0x05
	.zero		1


	//   ....[3]....
        /*0138*/ 	.word	0x000005e0
        /*013c*/ 	.word	0x000000ff
        /*0140*/ 	.word	0x00000028
        /*0144*/ 	.short	0x0100
        /*0146*/ 	.byte	0x05
	.zero		1


	//   ....[4]....
        /*0148*/ 	.word	0x000005f0
        /*014c*/ 	.word	0x000000ff
        /*0150*/ 	.word	0x00000010
        /*0154*/ 	.short	0x0100
        /*0156*/ 	.byte	0x05
	.zero		1


	//   ....[5]....
        /*0158*/ 	.word	0x00000600
        /*015c*/ 	.word	0x000000ff
        /*0160*/ 	.word	0x00000030
        /*0164*/ 	.short	0x0100
        /*0166*/ 	.byte	0x05
	.zero		1


	//   ....[6]....
        /*0168*/ 	.word	0x00000610
        /*016c*/ 	.word	0x000000ff
        /*0170*/ 	.word	0x00000018
        /*0174*/ 	.short	0x0100
        /*0176*/ 	.byte	0x05
	.zero		1


	//   ....[7]....
        /*0178*/ 	.word	0x00000620
        /*017c*/ 	.word	0x000000ff
        /*0180*/ 	.word	0x00000038
        /*0184*/ 	.short	0x0100
        /*0186*/ 	.byte	0x05
	.zero		1


	//   ....[8]....
        /*0188*/ 	.word	0x00000750
        /*018c*/ 	.word	0x000000ff
        /*0190*/ 	.word	0x00000040
        /*0194*/ 	.short	0x0100
        /*0196*/ 	.byte	0x07
	.zero		1


	//   ....[9]....
        /*0198*/ 	.word	0x00000760
        /*019c*/ 	.word	0x000000ff
        /*01a0*/ 	.word	0x00000060
        /*01a4*/ 	.short	0x0100
        /*01a6*/ 	.byte	0x07
	.zero		1


	//   ....[10]....
        /*01a8*/ 	.word	0x00000770
        /*01ac*/ 	.word	0x000000ff
        /*01b0*/ 	.word	0x00000048
        /*01b4*/ 	.short	0x0100
        /*01b6*/ 	.byte	0x07
	.zero		1


	//   ....[11]....
        /*01b8*/ 	.word	0x00000780
        /*01bc*/ 	.word	0x000000ff
        /*01c0*/ 	.word	0x00000068
        /*01c4*/ 	.short	0x0100
        /*01c6*/ 	.byte	0x07
	.zero		1


	//   ....[12]....
        /*01c8*/ 	.word	0x00000790
        /*01cc*/ 	.word	0x000000ff
        /*01d0*/ 	.word	0x00000050
        /*01d4*/ 	.short	0x0100
        /*01d6*/ 	.byte	0x07
	.zero		1


	//   ....[13]....
        /*01d8*/ 	.word	0x000007a0
        /*01dc*/ 	.word	0x000000ff
        /*01e0*/ 	.word	0x00000070
        /*01e4*/ 	.short	0x0100
        /*01e6*/ 	.byte	0x07
	.zero		1


	//   ....[14]....
        /*01e8*/ 	.word	0x000007b0
        /*01ec*/ 	.word	0x000000ff
        /*01f0*/ 	.word	0x00000058
        /*01f4*/ 	.short	0x0100
        /*01f6*/ 	.byte	0x07
	.zero		1


	//   ....[15]....
        /*01f8*/ 	.word	0x000007c0
        /*01fc*/ 	.word	0x000000ff
        /*0200*/ 	.word	0x00000078
        /*0204*/ 	.short	0x0100
        /*0206*/ 	.byte	0x07
	.zero		1


	//   ....[16]....
        /*0208*/ 	.word	0x000008b0
        /*020c*/ 	.word	0x000000ff
        /*0210*/ 	.word	0x00000080
        /*0214*/ 	.short	0x0100
        /*0216*/ 	.byte	0x05
	.zero		1


	//   ....[17]....
        /*0218*/ 	.word	0x000008c0
        /*021c*/ 	.word	0x000000ff
        /*0220*/ 	.word	0x00000088
        /*0224*/ 	.short	0x0100
        /*0226*/ 	.byte	0x05
	.zero		1


	//   ....[18]....
        /*0228*/ 	.word	0x00000a00
        /*022c*/ 	.word	0x000000ff
        /*0230*/ 	.word	0x00000090
        /*0234*/ 	.short	0x0100
        /*0236*/ 	.byte	0x05
	.zero		1


	//   ....[19]....
        /*0238*/ 	.word	0x00000a10
        /*023c*/ 	.word	0x000000ff
        /*0240*/ 	.word	0x000000a0
        /*0244*/ 	.short	0x0100
        /*0246*/ 	.byte	0x05
	.zero		1


	//   ....[20]....
        /*0248*/ 	.word	0x00000a20
        /*024c*/ 	.word	0x000000ff
        /*0250*/ 	.word	0x00000098
        /*0254*/ 	.short	0x0100
        /*0256*/ 	.byte	0x05
	.zero		1


	//   ....[21]....
        /*0258*/ 	.word	0x00000a30
        /*025c*/ 	.word	0x000000ff
        /*0260*/ 	.word	0x000000a8
        /*0264*/ 	.short	0x0100
        /*0266*/ 	.byte	0x05
	.zero		1


	//   ....[22]....
        /*0268*/ 	.word	0x00000b60
        /*026c*/ 	.word	0x000000ff
        /*0270*/ 	.word	0x000000b0
        /*0274*/ 	.short	0x0100
        /*0276*/ 	.byte	0x07
	.zero		1


	//   ....[23]....
        /*0278*/ 	.word	0x00000b70
        /*027c*/ 	.word	0x000000ff
        /*0280*/ 	.word	0x000000d0
        /*0284*/ 	.short	0x0100
        /*0286*/ 	.byte	0x07
	.zero		1


	//   ....[24]....
        /*0288*/ 	.word	0x00000b80
        /*028c*/ 	.word	0x000000ff
        /*0290*/ 	.word	0x000000b8
        /*0294*/ 	.short	0x0100
        /*0296*/ 	.byte	0x07
	.zero		1


	//   ....[25]....
        /*0298*/ 	.word	0x00000b90
        /*029c*/ 	.word	0x000000ff
        /*02a0*/ 	.word	0x000000d8
        /*02a4*/ 	.short	0x0100
        /*02a6*/ 	.byte	0x07
	.zero		1


	//   ....[26]....
        /*02a8*/ 	.word	0x00000ba0
        /*02ac*/ 	.word	0x000000ff
        /*02b0*/ 	.word	0x000000c0
        /*02b4*/ 	.short	0x0100
        /*02b6*/ 	.byte	0x07
	.zero		1


	//   ....[27]....
        /*02b8*/ 	.word	0x00000bb0
        /*02bc*/ 	.word	0x000000ff
        /*02c0*/ 	.word	0x000000e0
        /*02c4*/ 	.short	0x0100
        /*02c6*/ 	.byte	0x07
	.zero		1


	//   ....[28]....
        /*02c8*/ 	.word	0x00000bc0
        /*02cc*/ 	.word	0x000000ff
        /*02d0*/ 	.word	0x000000c8
        /*02d4*/ 	.short	0x0100
        /*02d6*/ 	.byte	0x07
	.zero		1


	//   ....[29]....
        /*02d8*/ 	.word	0x00000bd0
        /*02dc*/ 	.word	0x000000ff
        /*02e0*/ 	.word	0x000000e8
        /*02e4*/ 	.short	0x0100
        /*02e6*/ 	.byte	0x07
	.zero		1


	//   ....[30]....
        /*02e8*/ 	.word	0x00000cc0
        /*02ec*/ 	.word	0x000000ff
        /*02f0*/ 	.word	0x000000f0
        /*02f4*/ 	.short	0x0100
        /*02f6*/ 	.byte	0x05
	.zero		1


	//   ....[31]....
        /*02f8*/ 	.word	0x00000cd0
        /*02fc*/ 	.word	0x000000ff
        /*0300*/ 	.word	0x00000100
        /*0304*/ 	.short	0x0100
        /*0306*/ 	.byte	0x05
	.zero		1


	//   ....[32]....
        /*0308*/ 	.word	0x00000ce0
        /*030c*/ 	.word	0x000000ff
        /*0310*/ 	.word	0x000000f8
        /*0314*/ 	.short	0x0100
        /*0316*/ 	.byte	0x05
	.zero		1


	//   ....[33]....
        /*0318*/ 	.word	0x00000cf0
        /*031c*/ 	.word	0x000000ff
        /*0320*/ 	.word	0x00000108
        /*0324*/ 	.short	0x0100
        /*0326*/ 	.byte	0x05
	.zero		1


	//   ....[34]....
        /*0328*/ 	.word	0x000015c0
        /*032c*/ 	.word	0x00000002
        /*0330*/ 	.word	0x00000100
        /*0334*/ 	.short	0x010a
        /*0336*/ 	.byte	0xff
	.zero		1


	//   ....[35]....
        /*0338*/ 	.word	0x000015f0
        /*033c*/ 	.word	0x00000002
        /*0340*/ 	.word	0x000000f0
        /*0344*/ 	.short	0x0101
        /*0346*/ 	.byte	0xff
	.zero		1


	//   ....[36]....
        /*0348*/ 	.word	0x000016c0
        /*034c*/ 	.word	0x000000ff
        /*0350*/ 	.word	0x00000020
        /*0354*/ 	.short	0x010a
        /*0356*/ 	.byte	0x08
	.zero		1


	//   ....[37]....
        /*0358*/ 	.word	0x00001760
        /*035c*/ 	.word	0x000000ff
        /*0360*/ 	.word	0x00000020
        /*0364*/ 	.short	0x010a
        /*0366*/ 	.byte	0x21
	.zero		1


	//   ....[38]....
        /*0368*/ 	.word	0x000018b0
        /*036c*/ 	.word	0x000000ff
        /*0370*/ 	.word	0x00000020
        /*0374*/ 	.short	0x010a
        /*0376*/ 	.byte	0x08
	.zero		1


	//   ....[39]....
        /*0378*/ 	.word	0x000019c0
        /*037c*/ 	.word	0x000000ff
        /*0380*/ 	.word	0x00000088
        /*0384*/ 	.short	0x0101
        /*0386*/ 	.byte	0x04
	.zero		1


	//   ....[40]....
        /*0388*/ 	.word	0x000019e0
        /*038c*/ 	.word	0x000000ff
        /*0390*/ 	.word	0x00000020
        /*0394*/ 	.short	0x010a
        /*0396*/ 	.byte	0x08
	.zero		1


	//   ....[41]....
        /*0398*/ 	.word	0x00001a60
        /*039c*/ 	.word	0x000000ff
        /*03a0*/ 	.word	0x00000020
        /*03a4*/ 	.short	0x010a
        /*03a6*/ 	.byte	0x11
	.zero		1


	//   ....[42]....
        /*03a8*/ 	.word	0x00001bb0
        /*03ac*/ 	.word	0x000000ff
        /*03b0*/ 	.word	0x00000020
        /*03b4*/ 	.short	0x010a
        /*03b6*/ 	.byte	0x08
	.zero		1


	//   ....[43]....
        /*03b8*/ 	.word	0x00001cf0
        /*03bc*/ 	.word	0x00000002
        /*03c0*/ 	.word	0x00000090
        /*03c4*/ 	.short	0x010a
        /*03c6*/ 	.byte	0xff
	.zero		1


	//   ....[44]....
        /*03c8*/ 	.word	0x00001db0
        /*03cc*/ 	.word	0x00000002
        /*03d0*/ 	.word	0x00000000
        /*03d4*/ 	.short	0x0101
        /*03d6*/ 	.byte	0xff
	.zero		1


	//   ....[45]....
        /*03d8*/ 	.word	0x00002310
        /*03dc*/ 	.word	0x000000ff
        /*03e0*/ 	.word	0x00000000
        /*03e4*/ 	.short	0x010a
        /*03e6*/ 	.byte	0x05
	.zero		1


	//   ....[46]....
        /*03e8*/ 	.word	0x000023a0
        /*03ec*/ 	.word	0x000000ff
        /*03f0*/ 	.word	0x00000000
        /*03f4*/ 	.short	0x010a
        /*03f6*/ 	.byte	0x05
	.zero		1


	//   ....[47]....
        /*03f8*/ 	.word	0x00002430
        /*03fc*/ 	.word	0x000000ff
        /*0400*/ 	.word	0x00000000
        /*0404*/ 	.short	0x010a
        /*0406*/ 	.byte	0x05
	.zero		1


	//   ....[48]....
        /*0408*/ 	.word	0x000024d0
        /*040c*/ 	.word	0x00000000
        /*0410*/ 	.word	0x00000000
        /*0414*/ 	.short	0x010a
        /*0416*/ 	.byte	0xff
	.zero		1


	//   ....[49]....
        /*0418*/ 	.word	0x000025f0
        /*041c*/ 	.word	0x00000000
        /*0420*/ 	.word	0x000000f0
        /*0424*/ 	.short	0x010a
        /*0426*/ 	.byte	0xff
	.zero		1


	//   ....[50]....
        /*0428*/ 	.word	0x00002660
        /*042c*/ 	.word	0x00000000
        /*0430*/ 	.word	0x00000000
        /*0434*/ 	.short	0x0101
        /*0436*/ 	.byte	0xff
	.zero		1


	//   ....[51]....
        /*0438*/ 	.word	0x00002680
        /*043c*/ 	.word	0x000000ff
        /*0440*/ 	.word	0x000000a0
        /*0444*/ 	.short	0x010a
        /*0446*/ 	.byte	0x05
	.zero		1


	//   ....[52]....
        /*0448*/ 	.word	0x000027a0
        /*044c*/ 	.word	0x00000000
        /*0450*/ 	.word	0x00000090
        /*0454*/ 	.short	0x010a
        /*0456*/ 	.byte	0xff
	.zero		1


	//   ....[53]....
        /*0458*/ 	.word	0x000028a0
        /*045c*/ 	.word	0x00000000
        /*0460*/ 	.word	0x00000000
        /*0464*/ 	.short	0x0101
        /*0466*/ 	.byte	0xff
	.zero		1


	//   ....[54]....
        /*0468*/ 	.word	0x00002930
        /*046c*/ 	.word	0x000000ff
        /*0470*/ 	.word	0x000000a0
        /*0474*/ 	.short	0x0106
        /*0476*/ 	.byte	0x05
	.zero		1


	//   ....[55]....
        /*0478*/ 	.word	0x00002950
        /*047c*/ 	.word	0x000000ff
        /*0480*/ 	.word	0x000000a0
        /*0484*/ 	.short	0x010a
        /*0486*/ 	.byte	0x05
	.zero		1


	//   ....[56]....
        /*0488*/ 	.word	0x000029e0
        /*048c*/ 	.word	0x000000ff
        /*0490*/ 	.word	0x000000a0
        /*0494*/ 	.short	0x0106
        /*0496*/ 	.byte	0x04
	.zero		1


	//   ....[57]....
        /*0498*/ 	.word	0x00002a20
        /*049c*/ 	.word	0x00000000
        /*04a0*/ 	.word	0x000000a0
        /*04a4*/ 	.short	0x010a
        /*04a6*/ 	.byte	0xff
	.zero		1


	//   ....[58]....
        /*04a8*/ 	.word	0x00002f60
        /*04ac*/ 	.word	0x00000000
        /*04b0*/ 	.word	0x00000090
        /*04b4*/ 	.short	0x010a
        /*04b6*/ 	.byte	0xff
	.zero		1


	//   ....[59]....
        /*04b8*/ 	.word	0x00003070
        /*04bc*/ 	.word	0x00000003
        /*04c0*/ 	.word	0x00000000
        /*04c4*/ 	.short	0x0101
        /*04c6*/ 	.byte	0xff
	.zero		1


	//   ....[60]....
        /*04c8*/ 	.word	0x00003080
        /*04cc*/ 	.word	0x000000ff
        /*04d0*/ 	.word	0x00000000
        /*04d4*/ 	.short	0x010a
        /*04d6*/ 	.byte	0x06
	.zero		1


	//   ....[61]....
        /*04d8*/ 	.word	0x000030a0
        /*04dc*/ 	.word	0x000000ff
        /*04e0*/ 	.word	0x000000d0
        /*04e4*/ 	.short	0x010a
        /*04e6*/ 	.byte	0x07
	.zero		1


	//   ....[62]....
        /*04e8*/ 	.word	0x00003170
        /*04ec*/ 	.word	0x000000ff
        /*04f0*/ 	.word	0x00000000
        /*04f4*/ 	.short	0x010a
        /*04f6*/ 	.byte	0x06
	.zero		1


	//   ....[63]....
        /*04f8*/ 	.word	0x000032a0
        /*04fc*/ 	.word	0x000000ff
        /*0500*/ 	.word	0x00000000
        /*0504*/ 	.short	0x010a
        /*0506*/ 	.byte	0x1a
	.zero		1


	//   ....[64]....
        /*0508*/ 	.word	0x00003540
        /*050c*/ 	.word	0x000000ff
        /*0510*/ 	.word	0x00000000
        /*0514*/ 	.short	0x010a
        /*0516*/ 	.byte	0x06
	.zero		1


	//   ....[65]....
        /*0518*/ 	.word	0x000035d0
        /*051c*/ 	.word	0x000000ff
        /*0520*/ 	.word	0x00000000
        /*0524*/ 	.short	0x010a
        /*0526*/ 	.byte	0x06
	.zero		1


	//   ....[66]....
        /*0528*/ 	.word	0x00003660
        /*052c*/ 	.word	0x000000ff
        /*0530*/ 	.word	0x00000000
        /*0534*/ 	.short	0x010a
        /*0536*/ 	.byte	0x06
	.zero		1


	//   ....[67]....
        /*0538*/ 	.word	0x000036f0
        /*053c*/ 	.word	0x000000ff
        /*0540*/ 	.word	0x00000000
        /*0544*/ 	.short	0x010a
        /*0546*/ 	.byte	0x07
	.zero		1


	//   ....[68]....
        /*0548*/ 	.word	0x00003b60
        /*054c*/ 	.word	0x00000000
        /*0550*/ 	.word	0x00000090
        /*0554*/ 	.short	0x010a
        /*0556*/ 	.byte	0xff
	.zero		1


	//   ....[69]....
        /*0558*/ 	.word	0x00003c20
        /*055c*/ 	.word	0x00000000
        /*0560*/ 	.word	0x00000000
        /*0564*/ 	.short	0x0101
        /*0566*/ 	.byte	0xff
	.zero		1


	//   ....[70]....
        /*0568*/ 	.word	0x00003f40
        /*056c*/ 	.word	0x000000ff
        /*0570*/ 	.word	0x00000088
        /*0574*/ 	.short	0x010a
        /*0576*/ 	.byte	0x07
	.zero		1


	//   ....[71]....
        /*0578*/ 	.word	0x00004130
        /*057c*/ 	.word	0x000000ff
        /*0580*/ 	.word	0x00000060
        /*0584*/ 	.short	0x010a
        /*0586*/ 	.byte	0x07
	.zero		1


	//   ....[72]....
        /*0588*/ 	.word	0x000042a0
        /*058c*/ 	.word	0x000000ff
        /*0590*/ 	.word	0x00000040
        /*0594*/ 	.short	0x010b
        /*0596*/ 	.byte	0x07
	.zero		1


	//   ....[73]....
        /*0598*/ 	.word	0x000042b0
        /*059c*/ 	.word	0x000000ff
        /*05a0*/ 	.word	0x00000000
        /*05a4*/ 	.short	0x0101
        /*05a6*/ 	.byte	0x08
	.zero		1


	//   ....[74]....
        /*05a8*/ 	.word	0x000042c0
        /*05ac*/ 	.word	0x000000ff
        /*05b0*/ 	.word	0x00000068
        /*05b4*/ 	.short	0x010a
        /*05b6*/ 	.byte	0x07
	.zero		1


	//   ....[75]....
        /*05b8*/ 	.word	0x00004410
        /*05bc*/ 	.word	0x000000ff
        /*05c0*/ 	.word	0x00000048
        /*05c4*/ 	.short	0x010b
        /*05c6*/ 	.byte	0x07
	.zero		1


	//   ....[76]....
        /*05c8*/ 	.word	0x00004420
        /*05cc*/ 	.word	0x000000ff
        /*05d0*/ 	.word	0x00000000
        /*05d4*/ 	.short	0x0101
        /*05d6*/ 	.byte	0x08
	.zero		1


	//   ....[77]....
        /*05d8*/ 	.word	0x00004430
        /*05dc*/ 	.word	0x000000ff
        /*05e0*/ 	.word	0x00000070
        /*05e4*/ 	.short	0x010a
        /*05e6*/ 	.byte	0x07
	.zero		1


	//   ....[78]....
        /*05e8*/ 	.word	0x000045b0
        /*05ec*/ 	.word	0x000000ff
        /*05f0*/ 	.word	0x00000050
        /*05f4*/ 	.short	0x010b
        /*05f6*/ 	.byte	0x07
	.zero		1


	//   ....[79]....
        /*05f8*/ 	.word	0x000045f0
        /*05fc*/ 	.word	0x000000ff
        /*0600*/ 	.word	0x00000000
        /*0604*/ 	.short	0x0101
        /*0606*/ 	.byte	0x08
	.zero		1


	//   ....[80]....
        /*0608*/ 	.word	0x00004630
        /*060c*/ 	.word	0x000000ff
        /*0610*/ 	.word	0x00000078
        /*0614*/ 	.short	0x010a
        /*0616*/ 	.byte	0x07
	.zero		1


	//   ....[81]....
        /*0618*/ 	.word	0x00004870
        /*061c*/ 	.word	0x000000ff
        /*0620*/ 	.word	0x00000058
        /*0624*/ 	.short	0x010b
        /*0626*/ 	.byte	0x07
	.zero		1


	//   ....[82]....
        /*0628*/ 	.word	0x00004890
        /*062c*/ 	.word	0x000000ff
        /*0630*/ 	.word	0x00000000
        /*0634*/ 	.short	0x0101
        /*0636*/ 	.byte	0x0d
	.zero		1


	//   ....[83]....
        /*0638*/ 	.word	0x000048c0
        /*063c*/ 	.word	0x000000ff
        /*0640*/ 	.word	0x00000060
        /*0644*/ 	.short	0x010a
        /*0646*/ 	.byte	0x07
	.zero		1


	//   ....[84]....
        /*0648*/ 	.word	0x000048e0
        /*064c*/ 	.word	0x000000ff
        /*0650*/ 	.word	0x00000068
        /*0654*/ 	.short	0x010a
        /*0656*/ 	.byte	0x07
	.zero		1


	//   ....[85]....
        /*0658*/ 	.word	0x00004900
        /*065c*/ 	.word	0x000000ff
        /*0660*/ 	.word	0x00000070
        /*0664*/ 	.short	0x010a
        /*0666*/ 	.byte	0x07
	.zero		1


	//   ....[86]....
        /*0668*/ 	.word	0x00004940
        /*066c*/ 	.word	0x00000000
        /*0670*/ 	.word	0x00000078
        /*0674*/ 	.short	0x010a
        /*0676*/ 	.byte	0xff
	.zero		1


	//   ....[87]....
        /*0678*/ 	.word	0x00004c70
        /*067c*/ 	.word	0x00000000
        /*0680*/ 	.word	0x00000090
        /*0684*/ 	.short	0x010a
        /*0686*/ 	.byte	0xff
	.zero		1


	//   ....[88]....
        /*0688*/ 	.word	0x00004d80
        /*068c*/ 	.word	0x00000000
        /*0690*/ 	.word	0x00000000
        /*0694*/ 	.short	0x0101
        /*0696*/ 	.byte	0xff
	.zero		1


	//   ....[89]....
        /*0698*/ 	.word	0x000057d0
        /*069c*/ 	.word	0x000000ff
        /*06a0*/ 	.word	0x00000040
        /*06a4*/ 	.short	0x010a
        /*06a6*/ 	.byte	0x30
	.zero		1


	//   ....[90]....
        /*06a8*/ 	.word	0x00005810
        /*06ac*/ 	.word	0x00000054
        /*06b0*/ 	.word	0x000000b0
        /*06b4*/ 	.short	0x010a
        /*06b6*/ 	.byte	0xff
	.zero		1


	//   ....[91]....
        /*06b8*/ 	.word	0x00005900
        /*06bc*/ 	.word	0x000000ff
        /*06c0*/ 	.word	0x00000040
        /*06c4*/ 	.short	0x010a
        /*06c6*/ 	.byte	0x30
	.zero		1


	//   ....[92]....
        /*06c8*/ 	.word	0x000059f0
        /*06cc*/ 	.word	0x00000054
        /*06d0*/ 	.word	0x000000b0
        /*06d4*/ 	.short	0x010a
        /*06d6*/ 	.byte	0xff
	.zero		1


	//   ....[93]....
        /*06d8*/ 	.word	0x00005fc0
        /*06dc*/ 	.word	0x00000000
        /*06e0*/ 	.word	0x00000000
        /*06e4*/ 	.short	0x0101
        /*06e6*/ 	.byte	0xff
	.zero		1


	//   ....[94]....
        /*06e8*/ 	.word	0x00005fd0
        /*06ec*/ 	.word	0x00000002
        /*06f0*/ 	.word	0x00000040
        /*06f4*/ 	.short	0x010a
        /*06f6*/ 	.byte	0xff
	.zero		1


	//   ....[95]....
        /*06f8*/ 	.word	0x000060b0
        /*06fc*/ 	.word	0x00000002
        /*0700*/ 	.word	0x00000040
        /*0704*/ 	.short	0x010a
        /*0706*/ 	.byte	0xff
	.zero		1


	//   ....[96]....
        /*0708*/ 	.word	0x00006710
        /*070c*/ 	.word	0x00000010
        /*0710*/ 	.word	0x00000000
        /*0714*/ 	.short	0x0101
        /*0716*/ 	.byte	0xff
	.zero		1


	//   ....[97]....
        /*0718*/ 	.word	0x00006730
        /*071c*/ 	.word	0x00000000
        /*0720*/ 	.word	0x00000040
        /*0724*/ 	.short	0x010a
        /*0726*/ 	.byte	0xff
	.zero		1


	//   ....[98]....
        /*0728*/ 	.word	0x00006800
        /*072c*/ 	.word	0x00000000
        /*0730*/ 	.word	0x00000040
        /*0734*/ 	.short	0x010a
        /*0736*/ 	.byte	0xff
	.zero		1


	//   ....[99]....
        /*0738*/ 	.word	0x00006e60
        /*073c*/ 	.word	0x00000010
        /*0740*/ 	.word	0x00000000
        /*0744*/ 	.short	0x0101
        /*0746*/ 	.byte	0xff
	.zero		1


	//   ....[100]....
        /*0748*/ 	.word	0x00006e80
        /*074c*/ 	.word	0x00000000
        /*0750*/ 	.word	0x00000040
        /*0754*/ 	.short	0x010a
        /*0756*/ 	.byte	0xff
	.zero		1


	//   ....[101]....
        /*0758*/ 	.word	0x00006f50
        /*075c*/ 	.word	0x00000000
        /*0760*/ 	.word	0x00000040
        /*0764*/ 	.short	0x010a
        /*0766*/ 	.byte	0xff
	.zero		1


	//   ....[102]....
        /*0768*/ 	.word	0x000071d0
        /*076c*/ 	.word	0x000000ff
        /*0770*/ 	.word	0x00000000
        /*0774*/ 	.short	0x0101
        /*0776*/ 	.byte	0x05
	.zero		1


	//   ....[103]....
        /*0778*/ 	.word	0x00007610
        /*077c*/ 	.word	0x00000000
        /*0780*/ 	.word	0x00000000
        /*0784*/ 	.short	0x0101
        /*0786*/ 	.byte	0xff
	.zero		1


	//   ....[104]....
        /*0788*/ 	.word	0x00007880
        /*078c*/ 	.word	0x000000ff
        /*0790*/ 	.word	0x00000000
        /*0794*/ 	.short	0x0101
        /*0796*/ 	.byte	0x04
	.zero		1


	//   ....[105]....
        /*0798*/ 	.word	0x000078a0
        /*079c*/ 	.word	0x00000002
        /*07a0*/ 	.word	0x00000100
        /*07a4*/ 	.short	0x010a
        /*07a6*/ 	.byte	0xff
	.zero		1


	//   ....[106]....
        /*07a8*/ 	.word	0x00007900
        /*07ac*/ 	.word	0x00000002
        /*07b0*/ 	.word	0x00000020
        /*07b4*/ 	.short	0x010a
        /*07b6*/ 	.byte	0xff
	.zero		1


	//   ....[107]....
        /*07b8*/ 	.word	0x00007960
        /*07bc*/ 	.word	0x00000002
        /*07c0*/ 	.word	0x00000020
        /*07c4*/ 	.short	0x010a
        /*07c6*/ 	.byte	0xff
	.zero		1


	//   ....[108]....
        /*07c8*/ 	.word	0x000079b0
        /*07cc*/ 	.word	0x00000002
        /*07d0*/ 	.word	0x00000090
        /*07d4*/ 	.short	0x010a
        /*07d6*/ 	.byte	0xff
	.zero		1


	//   ....[109]....
        /*07d8*/ 	.word	0x00007a10
        /*07dc*/ 	.word	0x00000000
        /*07e0*/ 	.word	0x00000000
        /*07e4*/ 	.short	0x010a
        /*07e6*/ 	.byte	0xff
	.zero		1


	//   ....[110]....
        /*07e8*/ 	.word	0x00007a70
        /*07ec*/ 	.word	0x00000000
        /*07f0*/ 	.word	0x00000000
        /*07f4*/ 	.short	0x010a
        /*07f6*/ 	.byte	0xff
	.zero		1


	//   ....[111]....
        /*07f8*/ 	.word	0x00007ad0
        /*07fc*/ 	.word	0x00000000
        /*0800*/ 	.word	0x00000000
        /*0804*/ 	.short	0x010a
        /*0806*/ 	.byte	0xff
	.zero		1


	//   ....[112]....
        /*0808*/ 	.word	0x00007b20
        /*080c*/ 	.word	0x00000000
        /*0810*/ 	.word	0x000000f0
        /*0814*/ 	.short	0x010a
        /*0816*/ 	.byte	0xff
	.zero		1


	//   ....[113]....
        /*0818*/ 	.word	0x00007b80
        /*081c*/ 	.word	0x00000000
        /*0820*/ 	.word	0x000000a0
        /*0824*/ 	.short	0x010a
        /*0826*/ 	.byte	0xff
	.zero		1


	//   ....[114]....
        /*0828*/ 	.word	0x00007bd0
        /*082c*/ 	.word	0x00000000
        /*0830*/ 	.word	0x00000090
        /*0834*/ 	.short	0x010a
        /*0836*/ 	.byte	0xff
	.zero		1


	//   ....[115]....
        /*0838*/ 	.word	0x00007c30
        /*083c*/ 	.word	0x00000000
        /*0840*/ 	.word	0x000000a0
        /*0844*/ 	.short	0x010a
        /*0846*/ 	.byte	0xff
	.zero		1


	//   ....[116]....
        /*0848*/ 	.word	0x00007c80
        /*084c*/ 	.word	0x00000000
        /*0850*/ 	.word	0x00000090
        /*0854*/ 	.short	0x010a
        /*0856*/ 	.byte	0xff
	.zero		1


	//   ....[117]....
        /*0858*/ 	.word	0x00007ce0
        /*085c*/ 	.word	0x00000002
        /*0860*/ 	.word	0x000000d0
        /*0864*/ 	.short	0x010a
        /*0866*/ 	.byte	0xff
	.zero		1


	//   ....[118]....
        /*0868*/ 	.word	0x00007d40
        /*086c*/ 	.word	0x00000000
        /*0870*/ 	.word	0x00000000
        /*0874*/ 	.short	0x010a
        /*0876*/ 	.byte	0xff
	.zero		1


	//   ....[119]....
        /*0878*/ 	.word	0x00007da0
        /*087c*/ 	.word	0x00000000
        /*0880*/ 	.word	0x00000000
        /*0884*/ 	.short	0x010a
        /*0886*/ 	.byte	0xff
	.zero		1


	//   ....[120]....
        /*0888*/ 	.word	0x00007e00
        /*088c*/ 	.word	0x00000000
        /*0890*/ 	.word	0x00000000
        /*0894*/ 	.short	0x010a
        /*0896*/ 	.byte	0xff
	.zero		1


	//   ....[121]....
        /*0898*/ 	.word	0x00007e60
        /*089c*/ 	.word	0x00000000
        /*08a0*/ 	.word	0x00000000
        /*08a4*/ 	.short	0x010a
        /*08a6*/ 	.byte	0xff
	.zero		1


	//   ....[122]....
        /*08a8*/ 	.word	0x00007ec0
        /*08ac*/ 	.word	0x00000000
        /*08b0*/ 	.word	0x00000000
        /*08b4*/ 	.short	0x010a
        /*08b6*/ 	.byte	0xff
	.zero		1


	//   ....[123]....
        /*08b8*/ 	.word	0x00007f10
        /*08bc*/ 	.word	0x00000000
        /*08c0*/ 	.word	0x00000090
        /*08c4*/ 	.short	0x010a
        /*08c6*/ 	.byte	0xff
	.zero		1


	//   ....[124]....
        /*08c8*/ 	.word	0x00007f70
        /*08cc*/ 	.word	0x00000000
        /*08d0*/ 	.word	0x00000088
        /*08d4*/ 	.short	0x010a
        /*08d6*/ 	.byte	0xff
	.zero		1


	//   ....[125]....
        /*08d8*/ 	.word	0x00007fd0
        /*08dc*/ 	.word	0x00000000
        /*08e0*/ 	.word	0x00000060
        /*08e4*/ 	.short	0x010a
        /*08e6*/ 	.byte	0xff
	.zero		1


	//   ....[126]....
        /*08e8*/ 	.word	0x00008030
        /*08ec*/ 	.word	0x00000000
        /*08f0*/ 	.word	0x00000068
        /*08f4*/ 	.short	0x010a
        /*08f6*/ 	.byte	0xff
	.zero		1


	//   ....[127]....
        /*08f8*/ 	.word	0x00008090
        /*08fc*/ 	.word	0x00000000
        /*0900*/ 	.word	0x00000070
        /*0904*/ 	.short	0x010a
        /*0906*/ 	.byte	0xff
	.zero		1


	//   ....[128]....
        /*0908*/ 	.word	0x000080f0
        /*090c*/ 	.word	0x00000000
        /*0910*/ 	.word	0x00000078
        /*0914*/ 	.short	0x010a
        /*0916*/ 	.byte	0xff
	.zero		1


	//   ....[129]....
        /*0918*/ 	.word	0x00008150
        /*091c*/ 	.word	0x00000000
        /*0920*/ 	.word	0x00000060
        /*0924*/ 	.short	0x010a
        /*0926*/ 	.byte	0xff
	.zero		1


	//   ....[130]....
        /*0928*/ 	.word	0x000081b0
        /*092c*/ 	.word	0x00000000
        /*0930*/ 	.word	0x00000068
        /*0934*/ 	.short	0x010a
        /*0936*/ 	.byte	0xff
	.zero		1


	//   ....[131]....
        /*0938*/ 	.word	0x00008210
        /*093c*/ 	.word	0x00000000
        /*0940*/ 	.word	0x00000070
        /*0944*/ 	.short	0x010a
        /*0946*/ 	.byte	0xff
	.zero		1


	//   ....[132]....
        /*0948*/ 	.word	0x00008260
        /*094c*/ 	.word	0x00000000
        /*0950*/ 	.word	0x00000090
        /*0954*/ 	.short	0x010a
        /*0956*/ 	.byte	0xff
	.zero		1


	//   ....[133]....
        /*0958*/ 	.word	0x000082c0
        /*095c*/ 	.word	0x00000002
        /*0960*/ 	.word	0x00000040
        /*0964*/ 	.short	0x010a
        /*0966*/ 	.byte	0xff
	.zero		1


	//   ....[134]....
        /*0968*/ 	.word	0x00008310
        /*096c*/ 	.word	0x00000054
        /*0970*/ 	.word	0x000000b0
        /*0974*/ 	.short	0x010a
        /*0976*/ 	.byte	0xff
	.zero		1


	//   ....[135]....
        /*0978*/ 	.word	0x00008360
        /*097c*/ 	.word	0x00000002
        /*0980*/ 	.word	0x00000040
        /*0984*/ 	.short	0x010a
        /*0986*/ 	.byte	0xff
	.zero		1


	//   ....[136]....
        /*0988*/ 	.word	0x000083b0
        /*098c*/ 	.word	0x00000000
        /*0990*/ 	.word	0x00000040
        /*0994*/ 	.short	0x010a
        /*0996*/ 	.byte	0xff
	.zero		1


	//   ....[137]....
        /*0998*/ 	.word	0x00008400
        /*099c*/ 	.word	0x00000000
        /*09a0*/ 	.word	0x00000040
        /*09a4*/ 	.short	0x010a
        /*09a6*/ 	.byte	0xff
	.zero		1


	//----- nvinfo : EIATTR_NUM_MBARRIERS
	.align		4
.L_47:
        /*09a8*/ 	.byte	0x03, 0x38
        /*09aa*/ 	.short	0x0022


	//----- nvinfo : EIATTR_EXIT_INSTR_OFFSETS
	.align		4
        /*09ac*/ 	.byte	0x04, 0x1c
        /*09ae*/ 	.short	(.L_49 - .L_48)


	//   ....[0]....
.L_48:
        /*09b0*/ 	.word	0x00002500


	//   ....[1]....
        /*09b4*/ 	.word	0x000029f0


	//   ....[2]....
        /*09b8*/ 	.word	0x00002a50


	//   ....[3]....
        /*09bc*/ 	.word	0x00003950


	//   ....[4]....
        /*09c0*/ 	.word	0x00004970


	//   ....[5]....
        /*09c4*/ 	.word	0x000049b0


	//   ....[6]....
        /*09c8*/ 	.word	0x00007770


	//   ....[7]....
        /*09cc*/ 	.word	0x000077f0


	//   ....[8]....
        /*09d0*/ 	.word	0x00007820


	//   ....[9]....
        /*09d4*/ 	.word	0x00007890


	//----- nvinfo : EIATTR_MAX_THREADS
	.align		4
.L_49:
        /*09d8*/ 	.byte	0x04, 0x05
        /*09da*/ 	.short	(.L_51 - .L_50)
.L_50:
        /*09dc*/ 	.word	0x00000100
        /*09e0*/ 	.word	0x00000001
        /*09e4*/ 	.word	0x00000001


	//----- nvinfo : EIATTR_CRS_STACK_SIZE
	.align		4
.L_51:
        /*09e8*/ 	.byte	0x04, 0x1e
        /*09ea*/ 	.short	(.L_53 - .L_52)
.L_52:
        /*09ec*/ 	.word	0x00000000


	//----- nvinfo : EIATTR_CBANK_PARAM_SIZE
	.align		4
.L_53:
        /*09f0*/ 	.byte	0x03, 0x19
        /*09f2*/ 	.short	0x0800


	//----- nvinfo : EIATTR_PARAM_CBANK
	.align		4
        /*09f4*/ 	.byte	0x04, 0x0a
        /*09f6*/ 	.short	(.L_55 - .L_54)
	.align		4
.L_54:
        /*09f8*/ 	.word	index@(.nv.constant0._ZN7cutlass13device_kernelINS_4gemm6kernel13GemmUniversalIN4cute5tupleIJiiiiEEENS1_10collective13CollectiveMmaINS1_35MainloopSm100TmaUmmaWarpSpecializedILi4ELi2ELi4ENS5_IJNS4_1CILi1EEESB_SB_EEEEENS5_IJNSA_ILi128EEENSA_ILi64EEENSA_ILi32EEEEEEfNS5_IJlSB_lEEEfSI_NS4_8TiledMMAINS4_8MMA_AtomIJNS4_17SM100_MMA_TF32_SSINS_10tfloat32_tESM_fLi128ELi64ELNS4_4UMMA5MajorE0ELSO_0ELNSN_7ScaleInE0ELSP_0EEEEEENS4_6LayoutISC_NS5_IJNSA_ILi0EEEST_ST_EEEEENS5_IJNS4_10UnderscoreESW_SW_EEEEENS4_13SM90_TMA_LOADENS4_14ComposedLayoutINS4_7SwizzleILi3ELi4ELi3EEENS4_18smem_ptr_flag_bitsILi32EEENSS_INS5_IJNSA_ILi8EEESG_EEENS5_IJSG_SB_EEEEEEEvNS4_8identityESZ_S19_vS1A_EENS_8epilogue10collective18CollectiveEpilogueINS1C_23Sm100TmaWarpSpecializedILi4ELi2ELi16ELb1ELb0EEEJSH_NS5_IJNSS_ISE_SB_EENSS_INSA_ILi16EEESB_EEEEEfSI_fSI_NS1C_6fusion15FusionCallbacksIS1G_NS1L_17LinearCombinationIffffLNS_15FloatRoundStyleE2EEESH_S1K_JEEENS4_5SM1004TMEM4LOAD26SM100_TMEM_LOAD_32dp32b16xESZ_NS10_INS11_ILi2ELi4ELi3EEES14_NSS_INS5_IJS15_S1I_EEENS5_IJS1I_SB_EEEEEEENS4_39AutoVectorizingCopyWithAssumedAlignmentILi128EEENS4_14SM90_TMA_STOREES1Z_S21_S21_EEEvvEEEEvNT_6ParamsE)
        /*09fc*/ 	.short	0x0380
        /*09fe*/ 	.short	0x0800


	//----- nvinfo : EIATTR_SW_WAR
	.align		4
.L_55:
        /*0a00*/ 	.byte	0x04, 0x36
        /*0a02*/ 	.short	(.L_57 - .L_56)
.L_56:
        /*0a04*/ 	.word	0x00000008
.L_57:


//--------------------- .nv.callgraph             --------------------------
	.section	.nv.callgraph,"",@"SHT_CUDA_CALLGRAPH"
	.align	4
	.sectionentsize	8
	.align		4
        /*0000*/ 	.word	0x00000000
	.align		4
        /*0004*/ 	.word	0xffffffff
	.align		4
        /*0008*/ 	.word	index@(_ZN7cutlass13device_kernelINS_4gemm6kernel13GemmUniversalIN4cute5tupleIJiiiiEEENS1_10collective13CollectiveMmaINS1_35MainloopSm100TmaUmmaWarpSpecializedILi4ELi2ELi4ENS5_IJNS4_1CILi1EEESB_SB_EEEEENS5_IJNSA_ILi128EEENSA_ILi64EEENSA_ILi32EEEEEEfNS5_IJlSB_lEEEfSI_NS4_8TiledMMAINS4_8MMA_AtomIJNS4_17SM100_MMA_TF32_SSINS_10tfloat32_tESM_fLi128ELi64ELNS4_4UMMA5MajorE0ELSO_0ELNSN_7ScaleInE0ELSP_0EEEEEENS4_6LayoutISC_NS5_IJNSA_ILi0EEEST_ST_EEEEENS5_IJNS4_10UnderscoreESW_SW_EEEEENS4_13SM90_TMA_LOADENS4_14ComposedLayoutINS4_7SwizzleILi3ELi4ELi3EEENS4_18smem_ptr_flag_bitsILi32EEENSS_INS5_IJNSA_ILi8EEESG_EEENS5_IJSG_SB_EEEEEEEvNS4_8identityESZ_S19_vS1A_EENS_8epilogue10collective18CollectiveEpilogueINS1C_23Sm100TmaWarpSpecializedILi4ELi2ELi16ELb1ELb0EEEJSH_NS5_IJNSS_ISE_SB_EENSS_INSA_ILi16EEESB_EEEEEfSI_fSI_NS1C_6fusion15FusionCallbacksIS1G_NS1L_17LinearCombinationIffffLNS_15FloatRoundStyleE2EEESH_S1K_JEEENS4_5SM1004TMEM4LOAD26SM100_TMEM_LOAD_32dp32b16xESZ_NS10_INS11_ILi2ELi4ELi3EEES14_NSS_INS5_IJS15_S1I_EEENS5_IJS1I_SB_EEEEEEENS4_39AutoVectorizingCopyWithAssumedAlignmentILi128EEENS4_14SM90_TMA_STOREES1Z_S21_S21_EEEvvEEEEvNT_6ParamsE)
	.align		4
        /*000c*/ 	.word	index@(__assertfail)
	.align		4
        /*0010*/ 	.word	0x00000000
	.align		4
        /*0014*/ 	.word	0xfffffffe
	.align		4
        /*0018*/ 	.word	0x00000000
	.align		4
        /*001c*/ 	.word	0xfffffffd
	.align		4
        /*0020*/ 	.word	0x00000000
	.align		4
        /*0024*/ 	.word	0xfffffffc


//--------------------- .nv.constant4             --------------------------
	.section	.nv.constant4,"a",@progbits
	.align	8
	.align		8
.nv.constant4:
        /*0000*/ 	.dword	__assertfail
	.align		8
        /*0008*/ 	.dword	__unnamed_1
	.align		8
        /*0010*/ 	.dword	__unnamed_2
	.align		8
        /*0018*/ 	.dword	_ZN40_INTERNAL_95e57745_4_k_cu_b9e1687a_206794cuda3std3__45__cpo5beginE
	.align		8
        /*0020*/ 	.dword	_ZN40_INTERNAL_95e57745_4_k_cu_b9e1687a_206794cuda3std3__45__cpo3endE
	.align		8
        /*0028*/ 	.dword	_ZN40_INTERNAL_95e57745_4_k_cu_b9e1687a_206794cuda3std3__45__cpo6cbeginE
	.align		8
        /*0030*/ 	.dword	_ZN40_INTERNAL_95e57745_4_k_cu_b9e1687a_206794cuda3std3__45__cpo4cendE
	.align		8
        /*0038*/ 	.dword	_ZN40_INTERNAL_95e57745_4_k_cu_b9e1687a_206794cuda3std3__442_GLOBAL__N__95e57745_4_k_cu_b9e1687a_206796ignoreE
	.align		8
        /*0040*/ 	.dword	_ZN40_INTERNAL_95e57745_4_k_cu_b9e1687a_206794cuda3std3__419piecewise_constructE
	.align		8
        /*0048*/ 	.dword	_ZN40_INTERNAL_95e57745_4_k_cu_b9e1687a_206794cuda3std3__48in_placeE
	.align		8
        /*0050*/ 	.dword	_ZN40_INTERNAL_95e57745_4_k_cu_b9e1687a_206794cuda3std6ranges3__45__cpo4swapE
	.align		8
        /*0058*/ 	.dword	_ZN40_INTERNAL_95e57745_4_k_cu_b9e1687a_206794cuda3std6ranges3__45__cpo9iter_moveE
	.align		8
        /*0060*/ 	.dword	_ZN40_INTERNAL_95e57745_4_k_cu_b9e1687a_206794cute7productE
	.align		8
        /*0068*/ 	.dword	_ZN40_INTERNAL_95e57745_4_k_cu_b9e1687a_206794cute1_E
	.align		8
        /*0070*/ 	.dword	$str$25
	.align		8
        /*0078*/ 	.dword	$str$26
	.align		8
        /*0080*/ 	.dword	$str$27
	.align		8
        /*0088*/ 	.dword	$str$28


//--------------------- .text._ZN7cutlass13device_kernelINS_4gemm6kernel13GemmUniversalIN4cute5tupleIJiiiiEEENS1_10collective13CollectiveMmaINS1_35MainloopSm100TmaUmmaWarpSpecializedILi4ELi2ELi4ENS5_IJNS4_1CILi1EEESB_SB_EEEEENS5_IJNSA_ILi128EEENSA_ILi64EEENSA_ILi32EEEEEEfNS5_IJlSB_lEEEfSI_NS4_8TiledMMAINS4_8MMA_AtomIJNS4_17SM100_MMA_TF32_SSINS_10tfloat32_tESM_fLi128ELi64ELNS4_4UMMA5MajorE0ELSO_0ELNSN_7ScaleInE0ELSP_0EEEEEENS4_6LayoutISC_NS5_IJNSA_ILi0EEEST_ST_EEEEENS5_IJNS4_10UnderscoreESW_SW_EEEEENS4_13SM90_TMA_LOADENS4_14ComposedLayoutINS4_7SwizzleILi3ELi4ELi3EEENS4_18smem_ptr_flag_bitsILi32EEENSS_INS5_IJNSA_ILi8EEESG_EEENS5_IJSG_SB_EEEEEEEvNS4_8identityESZ_S19_vS1A_EENS_8epilogue10collective18CollectiveEpilogueINS1C_23Sm100TmaWarpSpecializedILi4ELi2ELi16ELb1ELb0EEEJSH_NS5_IJNSS_ISE_SB_EENSS_INSA_ILi16EEESB_EEEEEfSI_fSI_NS1C_6fusion15FusionCallbacksIS1G_NS1L_17LinearCombinationIffffLNS_15FloatRoundStyleE2EEESH_S1K_JEEENS4_5SM1004TMEM4LOAD26SM100_TMEM_LOAD_32dp32b16xESZ_NS10_INS11_ILi2ELi4ELi3EEES14_NSS_INS5_IJS15_S1I_EEENS5_IJS1I_SB_EEEEEEENS4_39AutoVectorizingCopyWithAssumedAlignmentILi128EEENS4_14SM90_TMA_STOREES1Z_S21_S21_EEEvvEEEEvNT_6ParamsE --------------------------
	.section	.text._ZN7cutlass13device_kernelINS_4gemm6kernel13GemmUniversalIN4cute5tupleIJiiiiEEENS1_10collective13CollectiveMmaINS1_35MainloopSm100TmaUmmaWarpSpecializedILi4ELi2ELi4ENS5_IJNS4_1CILi1EEESB_SB_EEEEENS5_IJNSA_ILi128EEENSA_ILi64EEENSA_ILi32EEEEEEfNS5_IJlSB_lEEEfSI_NS4_8TiledMMAINS4_8MMA_AtomIJNS4_17SM100_MMA_TF32_SSINS_10tfloat32_tESM_fLi128ELi64ELNS4_4UMMA5MajorE0ELSO_0ELNSN_7ScaleInE0ELSP_0EEEEEENS4_6LayoutISC_NS5_IJNSA_ILi0EEEST_ST_EEEEENS5_IJNS4_10UnderscoreESW_SW_EEEEENS4_13SM90_TMA_LOADENS4_14ComposedLayoutINS4_7SwizzleILi3ELi4ELi3EEENS4_18smem_ptr_flag_bitsILi32EEENSS_INS5_IJNSA_ILi8EEESG_EEENS5_IJSG_SB_EEEEEEEvNS4_8identityESZ_S19_vS1A_EENS_8epilogue10collective18CollectiveEpilogueINS1C_23Sm100TmaWarpSpecializedILi4ELi2ELi16ELb1ELb0EEEJSH_NS5_IJNSS_ISE_SB_EENSS_INSA_ILi16EEESB_EEEEEfSI_fSI_NS1C_6fusion15FusionCallbacksIS1G_NS1L_17LinearCombinationIffffLNS_15FloatRoundStyleE2EEESH_S1K_JEEENS4_5SM1004TMEM4LOAD26SM100_TMEM_LOAD_32dp32b16xESZ_NS10_INS11_ILi2ELi4ELi3EEES14_NSS_INS5_IJS15_S1I_EEENS5_IJS1I_SB_EEEEEEENS4_39AutoVectorizingCopyWithAssumedAlignmentILi128EEENS4_14SM90_TMA_STOREES1Z_S21_S21_EEEvvEEEEvNT_6ParamsE,"ax",@progbits
	.align	128
.text._ZN7cutlass13device_kernelINS_4gemm6kernel13GemmUniversalIN4cute5tupleIJiiiiEEENS1_10collective13CollectiveMmaINS1_35MainloopSm100TmaUmmaWarpSpecializedILi4ELi2ELi4ENS5_IJNS4_1CILi1EEESB_SB_EEEEENS5_IJNSA_ILi128EEENSA_ILi64EEENSA_ILi32EEEEEEfNS5_IJlSB_lEEEfSI_NS4_8TiledMMAINS4_8MMA_AtomIJNS4_17SM100_MMA_TF32_SSINS_10tfloat32_tESM_fLi128ELi64ELNS4_4UMMA5MajorE0ELSO_0ELNSN_7ScaleInE0ELSP_0EEEEEENS4_6LayoutISC_NS5_IJNSA_ILi0EEEST_ST_EEEEENS5_IJNS4_10UnderscoreESW_SW_EEEEENS4_13SM90_TMA_LOADENS4_14ComposedLayoutINS4_7SwizzleILi3ELi4ELi3EEENS4_18smem_ptr_flag_bitsILi32EEENSS_INS5_IJNSA_ILi8EEESG_EEENS5_IJSG_SB_EEEEEEEvNS4_8identityESZ_S19_vS1A_EENS_8epilogue10collective18CollectiveEpilogueINS1C_23Sm100TmaWarpSpecializedILi4ELi2ELi16ELb1ELb0EEEJSH_NS5_IJNSS_ISE_SB_EENSS_INSA_ILi16EEESB_EEEEEfSI_fSI_NS1C_6fusion15FusionCallbacksIS1G_NS1L_17LinearCombinationIffffLNS_15FloatRoundStyleE2EEESH_S1K_JEEENS4_5SM1004TMEM4LOAD26SM100_TMEM_LOAD_32dp32b16xESZ_NS10_INS11_ILi2ELi4ELi3EEES14_NSS_INS5_IJS15_S1I_EEENS5_IJS1I_SB_EEEEEEENS4_39AutoVectorizingCopyWithAssumedAlignmentILi128EEENS4_14SM90_TMA_STOREES1Z_S21_S21_EEEvvEEEEvNT_6ParamsE:
        .type           _ZN7cutlass13device_kernelINS_4gemm6kernel13GemmUniversalIN4cute5tupleIJiiiiEEENS1_10collective13CollectiveMmaINS1_35MainloopSm100TmaUmmaWarpSpecializedILi4ELi2ELi4ENS5_IJNS4_1CILi1EEESB_SB_EEEEENS5_IJNSA_ILi128EEENSA_ILi64EEENSA_ILi32EEEEEEfNS5_IJlSB_lEEEfSI_NS4_8TiledMMAINS4_8MMA_AtomIJNS4_17SM100_MMA_TF32_SSINS_10tfloat32_tESM_fLi128ELi64ELNS4_4UMMA5MajorE0ELSO_0ELNSN_7ScaleInE0ELSP_0EEEEEENS4_6LayoutISC_NS5_IJNSA_ILi0EEEST_ST_EEEEENS5_IJNS4_10UnderscoreESW_SW_EEEEENS4_13SM90_TMA_LOADENS4_14ComposedLayoutINS4_7SwizzleILi3ELi4ELi3EEENS4_18smem_ptr_flag_bitsILi32EEENSS_INS5_IJNSA_ILi8EEESG_EEENS5_IJSG_SB_EEEEEEEvNS4_8identityESZ_S19_vS1A_EENS_8epilogue10collective18CollectiveEpilogueINS1C_23Sm100TmaWarpSpecializedILi4ELi2ELi16ELb1ELb0EEEJSH_NS5_IJNSS_ISE_SB_EENSS_INSA_ILi16EEESB_EEEEEfSI_fSI_NS1C_6fusion15FusionCallbacksIS1G_NS1L_17LinearCombinationIffffLNS_15FloatRoundStyleE2EEESH_S1K_JEEENS4_5SM1004TMEM4LOAD26SM100_TMEM_LOAD_32dp32b16xESZ_NS10_INS11_ILi2ELi4ELi3EEES14_NSS_INS5_IJS15_S1I_EEENS5_IJS1I_SB_EEEEEEENS4_39AutoVectorizingCopyWithAssumedAlignmentILi128EEENS4_14SM90_TMA_STOREES1Z_S21_S21_EEEvvEEEEvNT_6ParamsE,@function
        .size           _ZN7cutlass13device_kernelINS_4gemm6kernel13GemmUniversalIN4cute5tupleIJiiiiEEENS1_10collective13CollectiveMmaINS1_35MainloopSm100TmaUmmaWarpSpecializedILi4ELi2ELi4ENS5_IJNS4_1CILi1EEESB_SB_EEEEENS5_IJNSA_ILi128EEENSA_ILi64EEENSA_ILi32EEEEEEfNS5_IJlSB_lEEEfSI_NS4_8TiledMMAINS4_8MMA_AtomIJNS4_17SM100_MMA_TF32_SSINS_10tfloat32_tESM_fLi128ELi64ELNS4_4UMMA5MajorE0ELSO_0ELNSN_7ScaleInE0ELSP_0EEEEEENS4_6LayoutISC_NS5_IJNSA_ILi0EEEST_ST_EEEEENS5_IJNS4_10UnderscoreESW_SW_EEEEENS4_13SM90_TMA_LOADENS4_14ComposedLayoutINS4_7SwizzleILi3ELi4ELi3EEENS4_18smem_ptr_flag_bitsILi32EEENSS_INS5_IJNSA_ILi8EEESG_EEENS5_IJSG_SB_EEEEEEEvNS4_8identityESZ_S19_vS1A_EENS_8epilogue10collective18CollectiveEpilogueINS1C_23Sm100TmaWarpSpecializedILi4ELi2ELi16ELb1ELb0EEEJSH_NS5_IJNSS_ISE_SB_EENSS_INSA_ILi16EEESB_EEEEEfSI_fSI_NS1C_6fusion15FusionCallbacksIS1G_NS1L_17LinearCombinationIffffLNS_15FloatRoundStyleE2EEESH_S1K_JEEENS4_5SM1004TMEM4LOAD26SM100_TMEM_LOAD_32dp32b16xESZ_NS10_INS11_ILi2ELi4ELi3EEES14_NSS_INS5_IJS15_S1I_EEENS5_IJS1I_SB_EEEEEEENS4_39AutoVectorizingCopyWithAssumedAlignmentILi128EEENS4_14SM90_TMA_STOREES1Z_S21_S21_EEEvvEEEEvNT_6ParamsE,(.L_x_176 - _ZN7cutlass13device_kernelINS_4gemm6kernel13GemmUniversalIN4cute5tupleIJiiiiEEENS1_10collective13CollectiveMmaINS1_35MainloopSm100TmaUmmaWarpSpecializedILi4ELi2ELi4ENS5_IJNS4_1CILi1EEESB_SB_EEEEENS5_IJNSA_ILi128EEENSA_ILi64EEENSA_ILi32EEEEEEfNS5_IJlSB_lEEEfSI_NS4_8TiledMMAINS4_8MMA_AtomIJNS4_17SM100_MMA_TF32_SSINS_10tfloat32_tESM_fLi128ELi64ELNS4_4UMMA5MajorE0ELSO_0ELNSN_7ScaleInE0ELSP_0EEEEEENS4_6LayoutISC_NS5_IJNSA_ILi0EEEST_ST_EEEEENS5_IJNS4_10UnderscoreESW_SW_EEEEENS4_13SM90_TMA_LOADENS4_14ComposedLayoutINS4_7SwizzleILi3ELi4ELi3EEENS4_18smem_ptr_flag_bitsILi32EEENSS_INS5_IJNSA_ILi8EEESG_EEENS5_IJSG_SB_EEEEEEEvNS4_8identityESZ_S19_vS1A_EENS_8epilogue10collective18CollectiveEpilogueINS1C_23Sm100TmaWarpSpecializedILi4ELi2ELi16ELb1ELb0EEEJSH_NS5_IJNSS_ISE_SB_EENSS_INSA_ILi16EEESB_EEEEEfSI_fSI_NS1C_6fusion15FusionCallbacksIS1G_NS1L_17LinearCombinationIffffLNS_15FloatRoundStyleE2EEESH_S1K_JEEENS4_5SM1004TMEM4LOAD26SM100_TMEM_LOAD_32dp32b16xESZ_NS10_INS11_ILi2ELi4ELi3EEES14_NSS_INS5_IJS15_S1I_EEENS5_IJS1I_SB_EEEEEEENS4_39AutoVectorizingCopyWithAssumedAlignmentILi128EEENS4_14SM90_TMA_STOREES1Z_S21_S21_EEEvvEEEEvNT_6ParamsE)
        .other          _ZN7cutlass13device_kernelINS_4gemm6kernel13GemmUniversalIN4cute5tupleIJiiiiEEENS1_10collective13CollectiveMmaINS1_35MainloopSm100TmaUmmaWarpSpecializedILi4ELi2ELi4ENS5_IJNS4_1CILi1EEESB_SB_EEEEENS5_IJNSA_ILi128EEENSA_ILi64EEENSA_ILi32EEEEEEfNS5_IJlSB_lEEEfSI_NS4_8TiledMMAINS4_8MMA_AtomIJNS4_17SM100_MMA_TF32_SSINS_10tfloat32_tESM_fLi128ELi64ELNS4_4UMMA5MajorE0ELSO_0ELNSN_7ScaleInE0ELSP_0EEEEEENS4_6LayoutISC_NS5_IJNSA_ILi0EEEST_ST_EEEEENS5_IJNS4_10UnderscoreESW_SW_EEEEENS4_13SM90_TMA_LOADENS4_14ComposedLayoutINS4_7SwizzleILi3ELi4ELi3EEENS4_18smem_ptr_flag_bitsILi32EEENSS_INS5_IJNSA_ILi8EEESG_EEENS5_IJSG_SB_EEEEEEEvNS4_8identityESZ_S19_vS1A_EENS_8epilogue10collective18CollectiveEpilogueINS1C_23Sm100TmaWarpSpecializedILi4ELi2ELi16ELb1ELb0EEEJSH_NS5_IJNSS_ISE_SB_EENSS_INSA_ILi16EEESB_EEEEEfSI_fSI_NS1C_6fusion15FusionCallbacksIS1G_NS1L_17LinearCombinationIffffLNS_15FloatRoundStyleE2EEESH_S1K_JEEENS4_5SM1004TMEM4LOAD26SM100_TMEM_LOAD_32dp32b16xESZ_NS10_INS11_ILi2ELi4ELi3EEES14_NSS_INS5_IJS15_S1I_EEENS5_IJS1I_SB_EEEEEEENS4_39AutoVectorizingCopyWithAssumedAlignmentILi128EEENS4_14SM90_TMA_STOREES1Z_S21_S21_EEEvvEEEEvNT_6ParamsE,@"STO_CUDA_ENTRY STV_DEFAULT"
_ZN7cutlass13device_kernelINS_4gemm6kernel13GemmUniversalIN4cute5tupleIJiiiiEEENS1_10collective13CollectiveMmaINS1_35MainloopSm100TmaUmmaWarpSpecializedILi4ELi2ELi4ENS5_IJNS4_1CILi1EEESB_SB_EEEEENS5_IJNSA_ILi128EEENSA_ILi64EEENSA_ILi32EEEEEEfNS5_IJlSB_lEEEfSI_NS4_8TiledMMAINS4_8MMA_AtomIJNS4_17SM100_MMA_TF32_SSINS_10tfloat32_tESM_fLi128ELi64ELNS4_4UMMA5MajorE0ELSO_0ELNSN_7ScaleInE0ELSP_0EEEEEENS4_6LayoutISC_NS5_IJNSA_ILi0EEEST_ST_EEEEENS5_IJNS4_10UnderscoreESW_SW_EEEEENS4_13SM90_TMA_LOADENS4_14ComposedLayoutINS4_7SwizzleILi3ELi4ELi3EEENS4_18smem_ptr_flag_bitsILi32EEENSS_INS5_IJNSA_ILi8EEESG_EEENS5_IJSG_SB_EEEEEEEvNS4_8identityESZ_S19_vS1A_EENS_8epilogue10collective18CollectiveEpilogueINS1C_23Sm100TmaWarpSpecializedILi4ELi2ELi16ELb1ELb0EEEJSH_NS5_IJNSS_ISE_SB_EENSS_INSA_ILi16EEESB_EEEEEfSI_fSI_NS1C_6fusion15FusionCallbacksIS1G_NS1L_17LinearCombinationIffffLNS_15FloatRoundStyleE2EEESH_S1K_JEEENS4_5SM1004TMEM4LOAD26SM100_TMEM_LOAD_32dp32b16xESZ_NS10_INS11_ILi2ELi4ELi3EEES14_NSS_INS5_IJS15_S1I_EEENS5_IJS1I_SB_EEEEEEENS4_39AutoVectorizingCopyWithAssumedAlignmentILi128EEENS4_14SM90_TMA_STOREES1Z_S21_S21_EEEvvEEEEvNT_6ParamsE:
[----:B------:R-:W1:Y:S01]  /*0000*/  LDC R1, c[0x0][0x37c] ;  /* 0x0000df00ff017b82 */ /* 0x000e620000000800 */
[----:B------:R-:W2:Y:S01]  /*0010*/  S2R R77, SR_TID.X ;  /* 0x00000000004d7919 */ /* 0x000ea20000002100 */
[----:B------:R-:W3:Y:S01]  /*0020*/  LDCU.64 UR4, c[0x0][0x890] ;  /* 0x00011200ff0477ac */ /* 0x000ee20008000a00 */
[----:B------:R-:W-:Y:S02]  /*0030*/  PRMT R64, RZ, 0x7610, R64 ;  /* 0x00007610ff407816 */ /* 0x000fe40000000040 */
[----:B------:R-:W-:Y:S01]  /*0040*/  ELECT P5, URZ, PT ;  /* 0x0000000000ff782f */ /* 0x000fe200038a0000 */
[----:B------:R-:W4:Y:S01]  /*0050*/  LDCU.64 UR46, c[0x0][0x358] ;  /* 0x00006b00ff2e77ac */ /* 0x000f220008000a00 */
[----:B---3--:R-:W-:-:S04]  /*0060*/  UISETP.NE.U32.AND UP0, UPT, UR4, URZ, UPT ;  /* 0x000000ff0400728c */ /* 0x008fc8000bf05070 */
[----:B------:R-:W-:Y:S01]  /*0070*/  UISETP.NE.AND.EX UP0, UPT, UR5, URZ, UPT, UP0 ;  /* 0x000000ff0500728c */ /* 0x000fe2000bf05300 */
[----:B--2---:R-:W-:-:S05]  /*0080*/  SHF.R.U32.HI R68, RZ, 0x5, R77 ;  /* 0x00000005ff447819 */ /* 0x004fca000001164d */
[----:B------:R-:W2:Y:S02]  /*0090*/  SHFL.IDX PT, R0, R68, RZ, 0x1f ;  /* 0x00001fff44007589 */ /* 0x000ea400000e0000 */
[----:B--2---:R-:W-:Y:S01]  /*00a0*/  R2UR UR8, R0 ;  /* 0x00000000000872ca */ /* 0x004fe200000e0000 */
[----:B-1--4-:R-:W-:-:S14]  /*00b0*/  BRA.U UP0, `(.L_x_0) ;  /* 0x00000001002c7547 */ /* 0x012fdc000b800000 */
[----:B------:R-:W1:Y:S02]  /*00c0*/  LDCU.64 UR6, c[0x0][0x888] ;  /* 0x00011100ff0677ac */ /* 0x000e640008000a00 */
[----:B-1----:R-:W-:-:S04]  /*00d0*/  UISETP.NE.U32.AND UP0, UPT, UR6, URZ, UPT ;  /* 0x000000ff0600728c */ /* 0x002fc8000bf05070 */
[----:B------:R-:W-:-:S09]  /*00e0*/  UISETP.NE.AND.EX UP0, UPT, UR7, URZ, UPT, UP0 ;  /* 0x000000ff0700728c */ /* 0x000fd2000bf05300 */
[----:B------:R-:W-:Y:S05]  /*00f0*/  BRA.U !UP0, `(.L_x_1) ;  /* 0x0000000108107547 */ /* 0x000fea000b800000 */
[----:B------:R-:W1:Y:S02]  /*0100*/  LDC.64 R2, c[0x0][0x888] ;  /* 0x00022200ff027b82 */ /* 0x000e640000000a00 */
[----:B-1----:R1:W5:Y:S01]  /*0110*/  LDG.E R35, desc[UR46][R2.64] ;  /* 0x0000002e02237981 */ /* 0x002362000c1e1900 */
[----:B------:R-:W-:Y:S01]  /*0120*/  HFMA2 R64, -RZ, RZ, 0, 5.9604644775390625e-08 ;  /* 0x00000001ff407431 */ /* 0x000fe200000001ff */
[----:B------:R-:W-:Y:S05]  /*0130*/  BRA `(.L_x_0) ;  /* 0x00000000000c7947 */ /* 0x000fea0003800000 */
.L_x_1:
[----:B------:R-:W1:Y:S01]  /*0140*/  LDCU UR6, c[0x0][0x880] ;  /* 0x00011000ff0677ac */ /* 0x000e620008000800 */
[----:B------:R-:W-:Y:S01]  /*0150*/  HFMA2 R64, -RZ, RZ, 0, 5.9604644775390625e-08 ;  /* 0x00000001ff407431 */ /* 0x000fe200000001ff */
[----:B-1----:R-:W-:-:S07]  /*0160*/  MOV R35, UR6 ;  /* 0x0000000600237c02 */ /* 0x002fce0008000f00 */
.L_x_0:
[----:B------:R-:W2:Y:S02]  /*0170*/  LDCU.64 UR6, c[0x0][0x8b0] ;  /* 0x00011600ff0677ac */ /* 0x000ea40008000a00 */
[----:B--2---:R-:W-:-:S04]  /*0180*/  UISETP.NE.U32.AND UP0, UPT, UR6, URZ, UPT ;  /* 0x000000ff0600728c */ /* 0x004fc8000bf05070 */
[----:B------:R-:W-:-:S09]  /*0190*/  UISETP.NE.AND.EX UP0, UPT, UR7, URZ, UPT, UP0 ;  /* 0x000000ff0700728c */ /* 0x000fd2000bf05300 */
[----:B------:R-:W-:Y:S05]  /*01a0*/  BRA.U UP0, `(.L_x_2) ;  /* 0x0000000100247547 */ /* 0x000fea000b800000 */
[----:B------:R-:W2:Y:S02]  /*01b0*/  LDCU.64 UR6, c[0x0][0x8a8] ;  /* 0x00011500ff0677ac */ /* 0x000ea40008000a00 */
[----:B--2---:R-:W-:-:S04]  /*01c0*/  UISETP.NE.U32.AND UP0, UPT, UR6, URZ, UPT ;  /* 0x000000ff0600728c */ /* 0x004fc8000bf05070 */
[----:B------:R-:W-:-:S09]  /*01d0*/  UISETP.NE.AND.EX UP0, UPT, UR7, URZ, UPT, UP0 ;  /* 0x000000ff0700728c */ /* 0x000fd2000bf05300 */
[----:B------:R-:W-:Y:S05]  /*01e0*/  BRA.U !UP0, `(.L_x_3) ;  /* 0x00000001080c7547 */ /* 0x000fea000b800000 */
[----:B-1----:R-:W1:Y:S02]  /*01f0*/  LDC.64 R2, c[0x0][0x8a8] ;  /* 0x00022a00ff027b82 */ /* 0x002e640000000a00 */
[----:B-1----:R2:W5:Y:S01]  /*0200*/  LDG.E R33, desc[UR46][R2.64] ;  /* 0x0000002e02217981 */ /* 0x002562000c1e1900 */
[----:B------:R-:W-:Y:S05]  /*0210*/  BRA `(.L_x_2) ;  /* 0x0000000000087947 */ /* 0x000fea0003800000 */
.L_x_3:
[----:B------:R-:W2:Y:S02]  /*0220*/  LDCU UR6, c[0x0][0x8a0] ;  /* 0x00011400ff0677ac */ /* 0x000ea40008000800 */
[----:B--2---:R-:W-:Y:S02]  /*0230*/  MOV R33, UR6 ;  /* 0x0000000600217c02 */ /* 0x004fe40008000f00 */
.L_x_2:
[----:B------:R-:W-:Y:S01]  /*0240*/  IMAD.U32 R0, RZ, RZ, UR8 ;  /* 0x00000008ff007e24 */ /* 0x000fe2000f8e00ff */
[----:B------:R-:W-:Y:S04]  /*0250*/  BSSY.RECONVERGENT B0, `(.L_x_4) ;  /* 0x000000c000007945 */ /* 0x000fe80003800200 */
[C---:B------:R-:W-:Y:S02]  /*0260*/  ISETP.NE.OR P1, PT, R0.reuse, 0x1, !P5 ;  /* 0x000000010000780c */ /* 0x040fe40006f25670 */
[----:B------:R-:W-:-:S11]  /*0270*/  ISETP.NE.OR P0, PT, R0, 0x3, !P5 ;  /* 0x000000030000780c */ /* 0x000fd60006f05670 */
[----:B------:R-:W-:Y:S05]  /*0280*/  @P1 BRA `(.L_x_5) ;  /* 0x0000000000201947 */ /* 0x000fea0003800000 */
[----:B------:R-:W3:Y:S02]  /*0290*/  LDCU.64 UR6, c[0x0][0x348] ;  /* 0x00006900ff0677ac */ /* 0x000ee40008000a00 */
[----:B---3--:R-:W-:Y:S02]  /*02a0*/  UIADD3 UR10, UP1, UPT, UR6, 0x80, URZ ;  /* 0x00000080060a7890 */ /* 0x008fe4000ff3e0ff */
[----:B------:R-:W-:Y:S02]  /*02b0*/  UIADD3 UR6, UP0, UPT, UR6, 0x180, URZ ;  /* 0x0000018006067890 */ /* 0x000fe4000ff1e0ff */
[----:B------:R-:W-:Y:S02]  /*02c0*/  UIADD3.X UR11, UPT, UPT, URZ, UR7, URZ, UP1, !UPT ;  /* 0x00000007ff0b7290 */ /* 0x000fe40008ffe4ff */
[----:B------:R-:W-:-:S07]  /*02d0*/  UIADD3.X UR7, UPT, UPT, URZ, UR7, URZ, UP0, !UPT ;  /* 0x00000007ff077290 */ /* 0x000fce00087fe4ff */
[----:B------:R3:W-:Y:S02]  /*02e0*/  UTMACCTL.PF [UR10] ;  /* 0x000000000a0079b9 */ /* 0x0007e40008040000 */
[----:B------:R3:W-:Y:S02]  /*02f0*/  UTMACCTL.PF [UR6] ;  /* 0x00000000060079b9 */ /* 0x0007e40008040000 */
[----:B---3--:R-:W-:Y:S01]  /*0300*/  NOP ;  /* 0x0000000000007918 */ /* 0x008fe20000000000 */
.L_x_5:
[----:B------:R-:W-:Y:S05]  /*0310*/  BSYNC.RECONVERGENT B0 ;  /* 0x0000000000007941 */ /* 0x000fea0003800200 */
.L_x_4:
[----:B------:R-:W-:Y:S04]  /*0320*/  BSSY.RECONVERGENT B0, `(.L_x_6) ;  /* 0x000000a000007945 */ /* 0x000fe80003800200 */
        /* <DEDUP_REMOVED lines=9> */
.L_x_7:
[----:B------:R-:W-:Y:S05]  /*03c0*/  BSYNC.RECONVERGENT B0 ;  /* 0x0000000000007941 */ /* 0x000fea0003800200 */
.L_x_6:
[----:B------:R-:W3:Y:S01]  /*03d0*/  LDCU.64 UR6, c[0x0][0x888] ;  /* 0x00011100ff0677ac */ /* 0x000ee20008000a00 */
[----:B------:R-:W-:Y:S02]  /*03e0*/  UISETP.EQ.U32.AND UP1, UPT, UR4, URZ, UPT ;  /* 0x000000ff0400728c */ /* 0x000fe4000bf22070 */
[----:B------:R-:W-:Y:S02]  /*03f0*/  UPLOP3.LUT UP2, UPT, UPT, UPT, UPT, 0x80, 0x8 ;  /* 0x000000000008789c */ /* 0x000fe40003f4f070 */
[----:B---3--:R-:W-:-:S04]  /*0400*/  UISETP.NE.U32.AND UP0, UPT, UR6, URZ, UPT ;  /* 0x000000ff0600728c */ /* 0x008fc8000bf05070 */
[----:B------:R-:W-:-:S04]  /*0410*/  UISETP.NE.AND.EX UP0, UPT, UR7, URZ, UPT, UP0 ;  /* 0x000000ff0700728c */ /* 0x000fc8000bf05300 */
[----:B------:R-:W-:-:S04]  /*0420*/  UISETP.EQ.OR.EX UP3, UPT, UR5, URZ, !UP0, UP1 ;  /* 0x000000ff0500728c */ /* 0x000fc8000c762710 */
[----:B------:R-:W-:-:S05]  /*0430*/  UP2UR UR50, UPR, URZ, 0x8 ;  /* 0x00000008ff327883 */ /* 0x000fca0008000000 */
[----:B------:R-:W-:Y:S07]  /*0440*/  BRA.U !UP3, `(.L_x_8) ;  /* 0x000000010b207547 */ /* 0x000fee000b800000 */
[----:B------:R-:W-:Y:S01]  /*0450*/  UISETP.NE.U32.AND UP2, UPT, UR4, URZ, UPT ;  /* 0x000000ff0400728c */ /* 0x000fe2000bf45070 */
[----:B-----5:R-:W-:Y:S01]  /*0460*/  FSETP.NEU.AND P0, PT, R35, RZ, PT ;  /* 0x000000ff2300720b */ /* 0x020fe20003f0d000 */
[----:B------:R-:W-:Y:S02]  /*0470*/  USEL UR4, URZ, 0xffffffff, UP0 ;  /* 0xffffffffff047887 */ /* 0x000fe40008000000 */
[----:B------:R-:W-:-:S10]  /*0480*/  UISETP.NE.AND.EX UP2, UPT, UR5, URZ, UPT, UP2 ;  /* 0x000000ff0500728c */ /* 0x000fd4000bf45320 */
[----:B------:R-:W-:Y:S01]  /*0490*/  VOTEU.ANY UP1, P0 ;  /* 0x0000000000ff7886 */ /* 0x000fe20000020100 */
[----:B------:R-:W-:-:S04]  /*04a0*/  @!UP2 USEL UR4, URZ, 0xffffffff, UP1 ;  /* 0xffffffffff04a887 */ /* 0x000fc80008800000 */
[----:B------:R-:W-:-:S04]  /*04b0*/  ULOP3.LUT UR4, UR4, 0x1, URZ, 0xc0, !UPT ;  /* 0x0000000104047892 */ /* 0x000fc8000f8ec0ff */
[----:B------:R-:W-:-:S11]  /*04c0*/  UISETP.NE.U32.AND UP2, UPT, UR4, 0x1, UPT ;  /* 0x000000010400788c */ /* 0x000fd6000bf45070 */
.L_x_8:
[----:B-12---:R-:W1:Y:S01]  /*04d0*/  SHFL.IDX PT, R2, R68, RZ, 0x1f ;  /* 0x00001fff44027589 */ /* 0x006e6200000e0000 */
[----:B------:R-:W-:-:S04]  /*04e0*/  UISETP.NE.AND UP1, UPT, UR8, 0x2, UPT ;  /* 0x000000020800788c */ /* 0x000fc8000bf25270 */
[----:B------:R-:W-:Y:S01]  /*04f0*/  USEL UR6, URZ, 0x1, UP1 ;  /* 0x00000001ff067887 */ /* 0x000fe20008800000 */
[----:B-1----:R-:W-:-:S13]  /*0500*/  ISETP.NE.AND P0, PT, R2, RZ, PT ;  /* 0x000000ff0200720c */ /* 0x002fda0003f05270 */
[----:B------:R-:W-:Y:S05]  /*0510*/  @P0 BRA `(.L_x_9) ;  /* 0x0000000000480947 */ /* 0x000fea0003800000 */
[----:B------:R-:W1:Y:S01]  /*0520*/  S2UR UR5, SR_CgaCtaId ;  /* 0x00000000000579c3 */ /* 0x000e620000008800 */
[----:B------:R-:W-:Y:S01]  /*0530*/  UMOV UR7, 0x400 ;  /* 0x0000040000077882 */ /* 0x000fe20000000000 */
[----:B------:R-:W-:Y:S01]  /*0540*/  UMOV UR4, 0x1 ;  /* 0x0000000100047882 */ /* 0x000fe20000000000 */
[----:B------:R-:W-:Y:S01]  /*0550*/  ELECT P0, URZ, PT ;  /* 0x0000000000ff782f */ /* 0x000fe20003800000 */
[----:B------:R-:W-:-:S04]  /*0560*/  UIADD3 UR10, UPT, UPT, -UR4, 0x100000, URZ ;  /* 0x00100000040a7890 */ /* 0x000fc8000fffe1ff */
[----:B------:R-:W-:Y:S02]  /*0570*/  USHF.L.U32 UR11, UR10, 0xb, URZ ;  /* 0x0000000b0a0b7899 */ /* 0x000fe400080006ff */
[----:B------:R-:W-:Y:S02]  /*0580*/  USHF.L.U32 UR10, UR10, 0x1, URZ ;  /* 0x000000010a0a7899 */ /* 0x000fe400080006ff */
[----:B-1----:R-:W-:Y:S01]  /*0590*/  ULEA UR5, UR5, UR7, 0x18 ;  /* 0x0000000705057291 */ /* 0x002fe2000f8ec0ff */
[----:B------:R-:W1:Y:S11]  /*05a0*/  FENCE.VIEW.ASYNC.S ;  /* 0x00000000000073c6 */ /* 0x000e760000000000 */
[----:B-1----:R1:W2:Y:S01]  /*05b0*/  SYNCS.EXCH.64 URZ, [UR5], UR10 ;  /* 0x0000000a05ff75b2 */ /* 0x0022a20008000100 */
[----:B------:R1:W3:Y:S01]  /*05c0*/  SYNCS.EXCH.64 URZ, [UR5+0x20], UR10 ;  /* 0x0000200a05ff75b2 */ /* 0x0002e20008000100 */
[----:B------:R1:W4:Y:S01]  /*05d0*/  SYNCS.EXCH.64 URZ, [UR5+0x8], UR10 ;  /* 0x0000080a05ff75b2 */ /* 0x0003220008000100 */
[----:B------:R1:W1:Y:S01]  /*05e0*/  SYNCS.EXCH.64 URZ, [UR5+0x28], UR10 ;  /* 0x0000280a05ff75b2 */ /* 0x0002620008000100 */
[----:B------:R1:W1:Y:S01]  /*05f0*/  SYNCS.EXCH.64 URZ, [UR5+0x10], UR10 ;  /* 0x0000100a05ff75b2 */ /* 0x0002620008000100 */
[----:B------:R1:W1:Y:S01]  /*0600*/  SYNCS.EXCH.64 URZ, [UR5+0x30], UR10 ;  /* 0x0000300a05ff75b2 */ /* 0x0002620008000100 */
[----:B------:R1:W1:Y:S01]  /*0610*/  SYNCS.EXCH.64 URZ, [UR5+0x18], UR10 ;  /* 0x0000180a05ff75b2 */ /* 0x0002620008000100 */
[----:B------:R1:W1:Y:S01]  /*0620*/  SYNCS.EXCH.64 URZ, [UR5+0x38], UR10 ;  /* 0x0000380a05ff75b2 */ /* 0x0002620008000100 */
[----:B------:R-:W-:Y:S01]  /*0630*/  NOP ;  /* 0x0000000000007918 */ /* 0x000fe20000000000 */
.L_x_9:
[----:B------:R-:W2:Y:S01]  /*0640*/  SHFL.IDX PT, R2, R68, RZ, 0x1f ;  /* 0x00001fff44027589 */ /* 0x000ea200000e0000 */
[----:B------:R-:W-:Y:S01]  /*0650*/  NOP ;  /* 0x0000000000007918 */ /* 0x000fe20000000000 */
[----:B--2---:R-:W-:-:S13]  /*0660*/  ISETP.NE.AND P0, PT, R2, 0x1, PT ;  /* 0x000000010200780c */ /* 0x004fda0003f05270 */
[----:B------:R-:W-:Y:S05]  /*0670*/  @P0 BRA `(.L_x_10) ;  /* 0x0000000000580947 */ /* 0x000fea0003800000 */
[----:B------:R-:W2:Y:S01]  /*0680*/  S2UR UR7, SR_CgaCtaId ;  /* 0x00000000000779c3 */ /* 0x000ea20000008800 */
[----:B------:R-:W-:Y:S01]  /*0690*/  UMOV UR9, 0x400 ;  /* 0x0000040000097882 */ /* 0x000fe20000000000 */
[----:B-1----:R-:W-:Y:S01]  /*06a0*/  UMOV UR5, 0x20 ;  /* 0x0000002000057882 */ /* 0x002fe20000000000 */
[----:B------:R-:W-:Y:S01]  /*06b0*/  UMOV UR4, 0x80 ;  /* 0x0000008000047882 */ /* 0x000fe20000000000 */
[----:B------:R-:W-:-:S04]  /*06c0*/  UIADD3 UR10, UPT, UPT, -UR5, 0x100000, URZ ;  /* 0x00100000050a7890 */ /* 0x000fc8000fffe1ff */
[----:B------:R-:W-:Y:S02]  /*06d0*/  USHF.L.U32 UR11, UR10, 0xb, URZ ;  /* 0x0000000b0a0b7899 */ /* 0x000fe400080006ff */
[----:B------:R-:W-:Y:S02]  /*06e0*/  USHF.L.U32 UR10, UR10, 0x1, URZ ;  /* 0x000000010a0a7899 */ /* 0x000fe400080006ff */
[----:B------:R-:W-:-:S04]  /*06f0*/  UIADD3 UR4, UPT, UPT, -UR4, 0x100000, URZ ;  /* 0x0010000004047890 */ /* 0x000fc8000fffe1ff */
[----:B------:R-:W-:Y:S02]  /*0700*/  USHF.L.U32 UR5, UR4, 0xb, URZ ;  /* 0x0000000b04057899 */ /* 0x000fe400080006ff */
[----:B------:R-:W-:Y:S01]  /*0710*/  USHF.L.U32 UR4, UR4, 0x1, URZ ;  /* 0x0000000104047899 */ /* 0x000fe200080006ff */
[----:B------:R-:W-:Y:S01]  /*0720*/  ELECT P0, URZ, PT ;  /* 0x0000000000ff782f */ /* 0x000fe20003800000 */
[----:B--2---:R-:W-:Y:S01]  /*0730*/  ULEA UR7, UR7, UR9, 0x18 ;  /* 0x0000000907077291 */ /* 0x004fe2000f8ec0ff */
[----:B------:R-:W1:Y:S11]  /*0740*/  FENCE.VIEW.ASYNC.S ;  /* 0x00000000000073c6 */ /* 0x000e760000000000 */
[----:B-1----:R2:W1:Y:S01]  /*0750*/  SYNCS.EXCH.64 URZ, [UR7+0x40], UR10 ;  /* 0x0000400a07ff75b2 */ /* 0x0024620008000100 */
[----:B------:R2:W1:Y:S01]  /*0760*/  SYNCS.EXCH.64 URZ, [UR7+0x60], UR4 ;  /* 0x0000600407ff75b2 */ /* 0x0004620008000100 */
[----:B------:R2:W1:Y:S01]  /*0770*/  SYNCS.EXCH.64 URZ, [UR7+0x48], UR10 ;  /* 0x0000480a07ff75b2 */ /* 0x0004620008000100 */
[----:B------:R2:W1:Y:S01]  /*0780*/  SYNCS.EXCH.64 URZ, [UR7+0x68], UR4 ;  /* 0x0000680407ff75b2 */ /* 0x0004620008000100 */
[----:B------:R2:W1:Y:S01]  /*0790*/  SYNCS.EXCH.64 URZ, [UR7+0x50], UR10 ;  /* 0x0000500a07ff75b2 */ /* 0x0004620008000100 */
[----:B------:R2:W1:Y:S01]  /*07a0*/  SYNCS.EXCH.64 URZ, [UR7+0x70], UR4 ;  /* 0x0000700407ff75b2 */ /* 0x0004620008000100 */
[----:B------:R2:W1:Y:S01]  /*07b0*/  SYNCS.EXCH.64 URZ, [UR7+0x58], UR10 ;  /* 0x0000580a07ff75b2 */ /* 0x0004620008000100 */
[----:B------:R2:W1:Y:S02]  /*07c0*/  SYNCS.EXCH.64 URZ, [UR7+0x78], UR4 ;  /* 0x0000780407ff75b2 */ /* 0x0004640008000100 */
[----:B--2---:R-:W-:Y:S01]  /*07d0*/  NOP ;  /* 0x0000000000007918 */ /* 0x004fe20000000000 */
.L_x_10:
[----:B------:R-:W2:Y:S01]  /*07e0*/  SHFL.IDX PT, R2, R68, RZ, 0x1f ;  /* 0x00001fff44027589 */ /* 0x000ea200000e0000 */
[----:B------:R-:W-:Y:S01]  /*07f0*/  NOP ;  /* 0x0000000000007918 */ /* 0x000fe20000000000 */
[----:B--2---:R-:W-:-:S13]  /*0800*/  ISETP.NE.AND P0, PT, R2, 0x3, PT ;  /* 0x000000030200780c */ /* 0x004fda0003f05270 */
[----:B------:R-:W-:Y:S05]  /*0810*/  @P0 BRA `(.L_x_11) ;  /* 0x0000000000300947 */ /* 0x000fea0003800000 */
[----:B-1----:R-:W1:Y:S01]  /*0820*/  S2UR UR5, SR_CgaCtaId ;  /* 0x00000000000579c3 */ /* 0x002e620000008800 */
        /* <DEDUP_REMOVED lines=8> */
[----:B-1----:R2:W1:Y:S01]  /*08b0*/  SYNCS.EXCH.64 URZ, [UR5+0x80], UR10 ;  /* 0x0000800a05ff75b2 */ /* 0x0024620008000100 */
[----:B------:R2:W1:Y:S02]  /*08c0*/  SYNCS.EXCH.64 URZ, [UR5+0x88], UR10 ;  /* 0x0000880a05ff75b2 */ /* 0x0004640008000100 */
[----:B--2---:R-:W-:Y:S01]  /*08d0*/  NOP ;  /* 0x0000000000007918 */ /* 0x004fe20000000000 */
.L_x_11:
[----:B------:R-:W2:Y:S01]  /*08e0*/  SHFL.IDX PT, R2, R68, RZ, 0x1f ;  /* 0x00001fff44027589 */ /* 0x000ea200000e0000 */
[----:B------:R-:W-:Y:S01]  /*08f0*/  NOP ;  /* 0x0000000000007918 */ /* 0x000fe20000000000 */
[----:B--2---:R-:W-:-:S13]  /*0900*/  ISETP.NE.AND P0, PT, R2, 0x4, PT ;  /* 0x000000040200780c */ /* 0x004fda0003f05270 */
[----:B------:R-:W-:Y:S05]  /*0910*/  @P0 BRA `(.L_x_12) ;  /* 0x00000000004c0947 */ /* 0x000fea0003800000 */
[----:B-1----:R-:W1:Y:S01]  /*0920*/  S2UR UR5, SR_CgaCtaId ;  /* 0x00000000000579c3 */ /* 0x002e620000008800 */
[----:B------:R-:W-:Y:S01]  /*0930*/  UMOV UR9, 0x100 ;  /* 0x0000010000097882 */ /* 0x000fe20000000000 */
[----:B------:R-:W-:Y:S01]  /*0940*/  UMOV UR7, 0x400 ;  /* 0x0000040000077882 */ /* 0x000fe20000000000 */
[----:B------:R-:W-:Y:S01]  /*0950*/  USEL UR9, UR9, 0xe0, UP2 ;  /* 0x000000e009097887 */ /* 0x000fe20009000000 */
[----:B------:R-:W-:Y:S01]  /*0960*/  UMOV UR4, 0x1 ;  /* 0x0000000100047882 */ /* 0x000fe20000000000 */
[----:B------:R-:W-:Y:S01]  /*0970*/  ELECT P0, URZ, PT ;  /* 0x0000000000ff782f */ /* 0x000fe20003800000 */
[----:B------:R-:W-:-:S04]  /*0980*/  UIADD3 UR10, UPT, UPT, -UR4, 0x100000, URZ ;  /* 0x00100000040a7890 */ /* 0x000fc8000fffe1ff */
[----:B------:R-:W-:Y:S02]  /*0990*/  USHF.L.U32 UR11, UR10, 0xb, URZ ;  /* 0x0000000b0a0b7899 */ /* 0x000fe400080006ff */
[----:B------:R-:W-:Y:S02]  /*09a0*/  USHF.L.U32 UR10, UR10, 0x1, URZ ;  /* 0x000000010a0a7899 */ /* 0x000fe400080006ff */
[----:B------:R-:W-:-:S04]  /*09b0*/  UIADD3 UR12, UPT, UPT, -UR9, 0x100000, URZ ;  /* 0x00100000090c7890 */ /* 0x000fc8000fffe1ff */
[----:B------:R-:W-:Y:S02]  /*09c0*/  USHF.L.U32 UR13, UR12, 0xb, URZ ;  /* 0x0000000b0c0d7899 */ /* 0x000fe400080006ff */
[----:B------:R-:W-:Y:S02]  /*09d0*/  USHF.L.U32 UR12, UR12, 0x1, URZ ;  /* 0x000000010c0c7899 */ /* 0x000fe400080006ff */
[----:B-1----:R-:W-:Y:S01]  /*09e0*/  ULEA UR5, UR5, UR7, 0x18 ;  /* 0x0000000705057291 */ /* 0x002fe2000f8ec0ff */
[----:B------:R-:W1:Y:S11]  /*09f0*/  FENCE.VIEW.ASYNC.S ;  /* 0x00000000000073c6 */ /* 0x000e760000000000 */
[----:B-1----:R2:W1:Y:S01]  /*0a00*/  SYNCS.EXCH.64 URZ, [UR5+0x90], UR10 ;  /* 0x0000900a05ff75b2 */ /* 0x0024620008000100 */
[----:B------:R2:W1:Y:S01]  /*0a10*/  SYNCS.EXCH.64 URZ, [UR5+0xa0], UR12 ;  /* 0x0000a00c05ff75b2 */ /* 0x0004620008000100 */
[----:B------:R2:W1:Y:S01]  /*0a20*/  SYNCS.EXCH.64 URZ, [UR5+0x98], UR10 ;  /* 0x0000980a05ff75b2 */ /* 0x0004620008000100 */
[----:B------:R2:W1:Y:S02]  /*0a30*/  SYNCS.EXCH.64 URZ, [UR5+0xa8], UR12 ;  /* 0x0000a80c05ff75b2 */ /* 0x0004640008000100 */
[----:B--2---:R-:W-:Y:S01]  /*0a40*/  NOP ;  /* 0x0000000000007918 */ /* 0x004fe20000000000 */
.L_x_12:
        /* <DEDUP_REMOVED lines=26> */
.L_x_13:
        /* <DEDUP_REMOVED lines=18> */
.L_x_14:
[----:B-1----:R-:W1:Y:S01]  /*0d10*/  S2UR UR5, SR_CTAID.X ;  /* 0x00000000000579c3 */ /* 0x002e620000002500 */
[----:B------:R-:W-:-:S05]  /*0d20*/  CS2R.32 R63, SR_CgaSize ;  /* 0x00000000003f7805 */ /* 0x000fca0000008a00 */
[----:B------:R-:W-:-:S05]  /*0d30*/  IMAD R63, R63, -0xa0, RZ ;  /* 0xffffff603f3f7824 */ /* 0x000fca00078e02ff */
[----:B------:R-:W-:-:S14]  /*0d40*/  R2UR UR9, R63 ;  /* 0x000000003f0972ca */ /* 0x000fdc00000e0000 */
[----:B------:R-:W2:Y:S01]  /*0d50*/  LDCU UR9, c[0x0][UR9+0x2b0] ;  /* 0x00005600090977ac */ /* 0x000ea20008000800 */
[----:B------:R-:W-:Y:S01]  /*0d60*/  NOP ;  /* 0x0000000000007918 */ /* 0x000fe20000000000 */
[----:B------:R-:W-:-:S05]  /*0d70*/  CS2R.32 R63, SR_CgaSize ;  /* 0x00000000003f7805 */ /* 0x000fca0000008a00 */
[----:B------:R-:W-:-:S05]  /*0d80*/  IMAD R63, R63, -0xa0, RZ ;  /* 0xffffff603f3f7824 */ /* 0x000fca00078e02ff */
[----:B------:R-:W-:-:S14]  /*0d90*/  R2UR UR7, R63 ;  /* 0x000000003f0772ca */ /* 0x000fdc00000e0000 */
[----:B------:R-:W3:Y:S01]  /*0da0*/  LDCU UR7, c[0x0][UR7+0x2b4] ;  /* 0x00005680070777ac */ /* 0x000ee20008000800 */
[----:B------:R-:W4:Y:S08]  /*0db0*/  S2UR UR4, SR_CTAID.Y ;  /* 0x00000000000479c3 */ /* 0x000f300000002600 */
[----:B------:R-:W3:Y:S01]  /*0dc0*/  LDC R10, c[0x0][0xb24] ;  /* 0x0002c900ff0a7b82 */ /* 0x000ee20000000800 */
[----:B-1----:R-:W-:-:S02]  /*0dd0*/  I2FP.F32.U32 R63, UR5 ;  /* 0x00000005003f7c45 */ /* 0x002fc40008201000 */
[----:B------:R-:W-:-:S05]  /*0de0*/  CS2R.32 R3, SR_CgaSize ;  /* 0x0000000000037805 */ /* 0x000fca0000008a00 */
[----:B------:R-:W-:-:S06]  /*0df0*/  IMAD R3, R3, -0xa0, RZ ;  /* 0xffffff6003037824 */ /* 0x000fcc00078e02ff */
[----:B------:R-:W1:Y:S01]  /*0e00*/  LDC R3, c[0x0][R3+0x2a0] ;  /* 0x0000a80003037b82 */ /* 0x000e620000000800 */
[----:B------:R-:W-:Y:S01]  /*0e10*/  MOV R15, UR5 ;  /* 0x00000005000f7c02 */ /* 0x000fe20008000f00 */
[----:B--2---:R-:W-:Y:S01]  /*0e20*/  FMUL R63, R63, UR9 ;  /* 0x000000093f3f7c20 */ /* 0x004fe20008400000 */
[----:B----4-:R-:W-:Y:S02]  /*0e30*/  I2FP.F32.U32 R62, UR4 ;  /* 0x00000004003e7c45 */ /* 0x010fe40008201000 */
[----:B------:R-:W-:-:S05]  /*0e40*/  CS2R.32 R2, SR_CgaSize ;  /* 0x0000000000027805 */ /* 0x000fca0000008a00 */
[----:B------:R-:W-:-:S06]  /*0e50*/  IMAD R2, R2, -0xa0, RZ ;  /* 0xffffff6002027824 */ /* 0x000fcc00078e02ff */
[----:B------:R-:W2:Y:S01]  /*0e60*/  LDC R2, c[0x0][R2+0x2a4] ;  /* 0x0000a90002027b82 */ /* 0x000ea20000000800 */
[----:B------:R-:W-:Y:S01]  /*0e70*/  MOV R14, UR4 ;  /* 0x00000004000e7c02 */ /* 0x000fe20008000f00 */
[----:B------:R-:W4:Y:S01]  /*0e80*/  F2I.U32.TRUNC.NTZ R63, R63 ;  /* 0x0000003f003f7305 */ /* 0x000f22000020f000 */
[----:B---3--:R-:W-:-:S05]  /*0e90*/  FMUL R62, R62, UR7 ;  /* 0x000000073e3e7c20 */ /* 0x008fca0008400000 */
[----:B------:R-:W-:Y:S01]  /*0ea0*/  BAR.SYNC.DEFER_BLOCKING 0x0 ;  /* 0x0000000000007b1d */ /* 0x000fe20000010000 */
[----:B------:R-:W-:-:S05]  /*0eb0*/  ISETP.GE.AND P0, PT, R10, 0x1, PT ;  /* 0x000000010a00780c */ /* 0x000fca0003f06270 */
[----:B------:R-:W3:Y:S02]  /*0ec0*/  F2I.U32.TRUNC.NTZ R62, R62 ;  /* 0x0000003e003e7305 */ /* 0x000ee4000020f000 */
[----:B------:R-:W2:Y:S01]  /*0ed0*/  S2UR UR36, SR_CTAID.Z ;  /* 0x00000000002479c3 */ /* 0x000ea20000002700 */
[----:B----4-:R-:W-:-:S05]  /*0ee0*/  IADD3 R63, PT, PT, -R63, RZ, RZ ;  /* 0x000000ff3f3f7210 */ /* 0x010fca0007ffe1ff */
[----:B-1----:R-:W-:Y:S01]  /*0ef0*/  IMAD R63, R3, R63, UR5 ;  /* 0x00000005033f7e24 */ /* 0x002fe2000f8e023f */
[----:B---3--:R-:W-:-:S05]  /*0f00*/  IADD3 R62, PT, PT, -R62, RZ, RZ ;  /* 0x000000ff3e3e7210 */ /* 0x008fca0007ffe1ff */
[----:B--2---:R-:W-:Y:S01]  /*0f10*/  IMAD R62, R2, R62, UR4 ;  /* 0x00000004023e7e24 */ /* 0x004fe2000f8e023e */
[----:B------:R-:W-:Y:S06]  /*0f20*/  @!P0 BRA `(.L_x_15) ;  /* 0x0000000000b88947 */ /* 0x000fec0003800000 */
[----:B------:R-:W1:Y:S01]  /*0f30*/  LDC.64 R4, c[0x0][0xb18] ;  /* 0x0002c600ff047b82 */ /* 0x000e620000000a00 */
[----:B------:R-:W-:-:S07]  /*0f40*/  ISETP.NE.AND P0, PT, R10, 0x1, PT ;  /* 0x000000010a00780c */ /* 0x000fce0003f05270 */
[----:B------:R-:W2:Y:S08]  /*0f50*/  LDC R9, c[0x0][0xb0c] ;  /* 0x0002c300ff097b82 */ /* 0x000eb00000000800 */
[----:B------:R-:W3:Y:S08]  /*0f60*/  LDC R12, c[0x0][0x370] ;  /* 0x0000dc00ff0c7b82 */ /* 0x000ef00000000800 */
[----:B------:R-:W4:Y:S01]  /*0f70*/  LDC R11, c[0x0][0x374] ;  /* 0x0000dd00ff0b7b82 */ /* 0x000f220000000800 */
[----:B-1----:R-:W-:-:S07]  /*0f80*/  ISETP.NE.AND P1, PT, R4, 0x1, PT ;  /* 0x000000010400780c */ /* 0x002fce0003f25270 */
[----:B------:R-:W3:Y:S01]  /*0f90*/  LDC.64 R6, c[0x0][0xb10] ;  /* 0x0002c400ff067b82 */ /* 0x000ee20000000a00 */
[----:B--2---:R-:W-:-:S07]  /*0fa0*/  ISETP.NE.AND P2, PT, R9, 0x1, PT ;  /* 0x000000010900780c */ /* 0x004fce0003f45270 */
[----:B------:R-:W1:Y:S08]  /*0fb0*/  LDC R8, c[0x0][0xb20] ;  /* 0x0002c800ff087b82 */ /* 0x000e700000000800 */
[----:B------:R-:W2:Y:S01]  /*0fc0*/  LDC.64 R2, c[0x0][0xb28] ;  /* 0x0002ca00ff027b82 */ /* 0x000ea20000000a00 */
[----:B----4-:R-:W-:-:S04]  /*0fd0*/  IMAD.HI.U32 R13, R11, R5, RZ ;  /* 0x000000050b0d7227 */ /* 0x010fc800078e00ff */
[----:B------:R-:W-:-:S04]  /*0fe0*/  IMAD.HI.U32 R5, R14, R5, RZ ;  /* 0x000000050e057227 */ /* 0x000fc800078e00ff */
[----:B---3--:R-:W-:-:S05]  /*0ff0*/  IMAD.HI.U32 R16, R12, R6, RZ ;  /* 0x000000060c107227 */ /* 0x008fca00078e00ff */
[-C--:B------:R-:W-:Y:S01]  /*1000*/  @P2 SHF.R.U32.HI R12, RZ, R7.reuse, R16 ;  /* 0x00000007ff0c2219 */ /* 0x080fe20000011610 */
[----:B------:R-:W-:Y:S01]  /*1010*/  IMAD.HI.U32 R16, R15, R6, RZ ;  /* 0x000000060f107227 */ /* 0x000fe200078e00ff */
[-C--:B-1----:R-:W-:Y:S02]  /*1020*/  @P1 SHF.R.U32.HI R11, RZ, R8.reuse, R13 ;  /* 0x00000008ff0b1219 */ /* 0x082fe4000001160d */
[----:B------:R-:W-:Y:S02]  /*1030*/  SHF.R.U32.HI R5, RZ, R8, R5 ;  /* 0x00000008ff057219 */ /* 0x000fe40000011605 */
[----:B------:R-:W-:Y:S02]  /*1040*/  SHF.R.U32.HI R16, RZ, R7, R16 ;  /* 0x00000007ff107219 */ /* 0x000fe40000011610 */
[----:B------:R-:W-:Y:S01]  /*1050*/  SEL R5, R14, R5, !P1 ;  /* 0x000000050e057207 */ /* 0x000fe20004800000 */
[----:B--2---:R-:W-:Y:S01]  /*1060*/  IMAD.HI.U32 R13, R11, R2, RZ ;  /* 0x000000020b0d7227 */ /* 0x004fe200078e00ff */
[----:B------:R-:W-:-:S03]  /*1070*/  SEL R16, R15, R16, !P2 ;  /* 0x000000100f107207 */ /* 0x000fc60005000000 */
[----:B------:R-:W-:Y:S01]  /*1080*/  IMAD.HI.U32 R6, R12, R2, RZ ;  /* 0x000000020c067227 */ /* 0x000fe200078e00ff */
[----:B------:R-:W-:-:S04]  /*1090*/  @P0 SHF.R.U32.HI R11, RZ, R3, R13 ;  /* 0x00000003ff0b0219 */ /* 0x000fc8000001160d */
[----:B------:R-:W-:Y:S01]  /*10a0*/  @P0 SHF.R.U32.HI R12, RZ, R3, R6 ;  /* 0x00000003ff0c0219 */ /* 0x000fe20000011606 */
[----:B------:R-:W-:-:S04]  /*10b0*/  IMAD R11, R11, R10, RZ ;  /* 0x0000000a0b0b7224 */ /* 0x000fc800078e02ff */
[----:B------:R-:W-:Y:S01]  /*10c0*/  IMAD R6, R12, R10, RZ ;  /* 0x0000000a0c067224 */ /* 0x000fe200078e02ff */
[----:B------:R-:W-:-:S04]  /*10d0*/  ISETP.GE.AND P1, PT, R5, R11, PT ;  /* 0x0000000b0500720c */ /* 0x000fc80003f26270 */
[----:B------:R-:W-:Y:S01]  /*10e0*/  ISETP.GE.OR P1, PT, R16, R6, P1 ;  /* 0x000000061000720c */ /* 0x000fe20000f26670 */
[----:B------:R-:W-:-:S05]  /*10f0*/  IMAD.HI.U32 R6, R5, R2, RZ ;  /* 0x0000000205067227 */ /* 0x000fca00078e00ff */
[----:B------:R-:W-:-:S04]  /*1100*/  SHF.R.U32.HI R6, RZ, R3, R6 ;  /* 0x00000003ff067219 */ /* 0x000fc80000011606 */
[----:B------:R-:W-:-:S03]  /*1110*/  SEL R6, R5, R6, !P0 ;  /* 0x0000000605067207 */ /* 0x000fc60004000000 */
[----:B------:R-:W-:Y:S01]  /*1120*/  @!P1 IMAD.HI.U32 R7, R16, R2, RZ ;  /* 0x0000000210079227 */ /* 0x000fe200078e00ff */
[----:B------:R-:W-:-:S04]  /*1130*/  IADD3 R2, PT, PT, -R6, RZ, RZ ;  /* 0x000000ff06027210 */ /* 0x000fc80007ffe1ff */
[----:B------:R-:W-:Y:S01]  /*1140*/  @!P1 SHF.R.U32.HI R3, RZ, R3, R7 ;  /* 0x00000003ff039219 */ /* 0x000fe20000011607 */
[----:B------:R-:W-:Y:S01]  /*1150*/  IMAD R2, R10, R2, R5 ;  /* 0x000000020a027224 */ /* 0x000fe200078e0205 */
[----:B------:R-:W-:Y:S02]  /*1160*/  IADD3 R7, PT, PT, -R5, RZ, RZ ;  /* 0x000000ff05077210 */ /* 0x000fe40007ffe1ff */
[----:B------:R-:W-:-:S03]  /*1170*/  @!P1 SEL R3, R16, R3, !P0 ;  /* 0x0000000310039207 */ /* 0x000fc60004000000 */
[----:B------:R-:W-:Y:S02]  /*1180*/  IMAD R7, R4, R7, R14 ;  /* 0x0000000704077224 */ /* 0x000fe400078e020e */
[--C-:B------:R-:W-:Y:S02]  /*1190*/  @!P1 IMAD.IADD R6, R6, 0x1, -R3.reuse ;  /* 0x0000000106069824 */ /* 0x100fe400078e0a03 */
[----:B------:R-:W-:Y:S01]  /*11a0*/  @!P1 IMAD R3, R2, R12, R3 ;  /* 0x0000000c02039224 */ /* 0x000fe200078e0203 */
[----:B------:R-:W-:Y:S01]  /*11b0*/  IADD3 R2, PT, PT, -R16, RZ, RZ ;  /* 0x000000ff10027210 */ /* 0x000fe20007ffe1ff */
[----:B------:R-:W-:Y:S02]  /*11c0*/  @!P1 IMAD R5, R6, R10, R16 ;  /* 0x0000000a06059224 */ /* 0x000fe400078e0210 */
[----:B------:R-:W-:Y:S02]  /*11d0*/  @!P1 IMAD.MOV.U32 R16, RZ, RZ, R3 ;  /* 0x000000ffff109224 */ /* 0x000fe400078e0003 */
[----:B------:R-:W-:-:S02]  /*11e0*/  IMAD R2, R9, R2, R15 ;  /* 0x0000000209027224 */ /* 0x000fc400078e020f */
[----:B------:R-:W-:Y:S02]  /*11f0*/  IMAD R14, R5, R4, R7 ;  /* 0x00000004050e7224 */ /* 0x000fe400078e0207 */
[----:B------:R-:W-:Y:S02]  /*1200*/  IMAD R15, R16, R9, R2 ;  /* 0x00000009100f7224 */ /* 0x000fe400078e0202 */
.L_x_15:
[----:B------:R-:W1:Y:S01]  /*1210*/  LDCU UR4, c[0x0][0xb30] ;  /* 0x00016600ff0477ac */ /* 0x000e620008000800 */
[----:B------:R-:W2:Y:S08]  /*1220*/  S2UR UR37, SR_CgaCtaId ;  /* 0x00000000002579c3 */ /* 0x000eb00000008800 */
[----:B------:R-:W3:Y:S01]  /*1230*/  LDC R26, c[0x0][0xb24] ;  /* 0x0002c900ff1a7b82 */ /* 0x000ee20000000800 */
[----:B-1----:R-:W-:-:S09]  /*1240*/  UISETP.NE.AND UP1, UPT, UR4, 0x1, UPT ;  /* 0x000000010400788c */ /* 0x002fd2000bf25270 */
[----:B--2---:R-:W-:Y:S05]  /*1250*/  BRA.U UP1, `(.L_x_16) ;  /* 0x0000000101407547 */ /* 0x004fea000b800000 */
[----:B------:R-:W1:Y:S08]  /*1260*/  LDC.64 R4, c[0x0][0xb10] ;  /* 0x0002c400ff047b82 */ /* 0x000e700000000a00 */
[----:B------:R-:W2:Y:S08]  /*1270*/  LDC.64 R2, c[0x0][0xb18] ;  /* 0x0002c600ff027b82 */ /* 0x000eb00000000a00 */
[----:B------:R-:W4:Y:S08]  /*1280*/  LDC R6, c[0x0][0xb20] ;  /* 0x0002c800ff067b82 */ /* 0x000f300000000800 */
[----:B------:R-:W3:Y:S01]  /*1290*/  LDC R7, c[0x0][0xb0c] ;  /* 0x0002c300ff077b82 */ /* 0x000ee20000000800 */
[----:B-1----:R-:W-:-:S05]  /*12a0*/  IMAD.HI.U32 R4, R15, R4, RZ ;  /* 0x000000040f047227 */ /* 0x002fca00078e00ff */
[----:B------:R-:W-:Y:S01]  /*12b0*/  SHF.R.U32.HI R4, RZ, R5, R4 ;  /* 0x00000005ff047219 */ /* 0x000fe20000011604 */
[----:B--2---:R-:W-:Y:S01]  /*12c0*/  IMAD.HI.U32 R3, R14, R3, RZ ;  /* 0x000000030e037227 */ /* 0x004fe200078e00ff */
[----:B------:R-:W-:-:S04]  /*12d0*/  ISETP.NE.AND P0, PT, R2, 0x1, PT ;  /* 0x000000010200780c */ /* 0x000fc80003f05270 */
[----:B----4-:R-:W-:-:S04]  /*12e0*/  SHF.R.U32.HI R3, RZ, R6, R3 ;  /* 0x00000006ff037219 */ /* 0x010fc80000011603 */
[----:B------:R-:W-:Y:S02]  /*12f0*/  SEL R3, R14, R3, !P0 ;  /* 0x000000030e037207 */ /* 0x000fe40004000000 */
[----:B---3--:R-:W-:-:S04]  /*1300*/  ISETP.NE.AND P1, PT, R7, 0x1, PT ;  /* 0x000000010700780c */ /* 0x008fc80003f25270 */
[----:B------:R-:W-:-:S05]  /*1310*/  SEL R4, R15, R4, !P1 ;  /* 0x000000040f047207 */ /* 0x000fca0004800000 */
[----:B------:R-:W-:Y:S02]  /*1320*/  IMAD.IADD R5, R3, 0x1, -R4 ;  /* 0x0000000103057824 */ /* 0x000fe400078e0a04 */
[----:B------:R-:W-:Y:S02]  /*1330*/  IMAD.IADD R3, R4, 0x1, -R3 ;  /* 0x0000000104037824 */ /* 0x000fe400078e0a03 */
[----:B------:R-:W-:Y:S02]  /*1340*/  IMAD R15, R5, R7, R15 ;  /* 0x00000007050f7224 */ /* 0x000fe400078e020f */
[----:B------:R-:W-:-:S07]  /*1350*/  IMAD R14, R3, R2, R14 ;  /* 0x00000002030e7224 */ /* 0x000fce00078e020e */
.L_x_16:
[----:B------:R-:W-:Y:S01]  /*1360*/  BAR.SYNC.DEFER_BLOCKING 0x0 ;  /* 0x0000000000007b1d */ /* 0x000fe20000010000 */
[----:B------:R-:W-:Y:S01]  /*1370*/  UISETP.NE.AND UP1, UPT, UR8, 0x2, UPT ;  /* 0x000000020800788c */ /* 0x000fe2000bf25270 */
[----:B------:R-:W-:Y:S02]  /*1380*/  ISETP.NE.OR P5, PT, R0, 0x2, !P5 ;  /* 0x000000020000780c */ /* 0x000fe40006fa5670 */
[----:B------:R-:W-:-:S06]  /*1390*/  LOP3.LUT R2, R77, 0x1f, RZ, 0xc0, !PT ;  /* 0x0000001f4d027812 */ /* 0x000fcc00078ec0ff */
[----:B------:R-:W-:Y:S05]  /*13a0*/  BRA.U UP1, `(.L_x_17) ;  /* 0x00000011015c7547 */ /* 0x000fea000b800000 */
[----:B------:R-:W1:Y:S01]  /*13b0*/  LDCU UR13, c[0x0][0x38c] ;  /* 0x00007180ff0d77ac */ /* 0x000e620008000800 */
[----:B------:R-:W2:Y:S01]  /*13c0*/  LDC R8, c[0x0][0x370] ;  /* 0x0000dc00ff087b82 */ /* 0x000ea20000000800 */
[----:B------:R-:W-:Y:S01]  /*13d0*/  PLOP3.LUT P1, PT, PT, PT, UP2, 0x80, 0x8 ;  /* 0x000000000008781c */ /* 0x000fe20003f2f028 */
[----:B------:R-:W-:Y:S01]  /*13e0*/  IMAD.MOV.U32 R17, RZ, RZ, 0x1 ;  /* 0x00000001ff117424 */ /* 0x000fe200078e00ff */
[----:B------:R-:W-:Y:S01]  /*13f0*/  ISETP.EQ.OR P4, PT, R2, RZ, P5 ;  /* 0x000000ff0200720c */ /* 0x000fe20002f82670 */
[----:B------:R-:W-:Y:S01]  /*1400*/  IMAD.MOV.U32 R16, RZ, RZ, RZ ;  /* 0x000000ffff107224 */ /* 0x000fe200078e00ff */
[----:B------:R-:W-:Y:S02]  /*1410*/  PLOP3.LUT P1, PT, P1, PT, PT, 0x8, 0x80 ;  /* 0x000000000080781c */ /* 0x000fe40000f2e170 */
[----:B------:R-:W-:Y:S01]  /*1420*/  CS2R R12, SRZ ;  /* 0x00000000000c7805 */ /* 0x000fe2000001ff00 */
[----:B------:R-:W-:Y:S01]  /*1430*/  IMAD.MOV.U32 R11, RZ, RZ, 0x1 ;  /* 0x00000001ff0b7424 */ /* 0x000fe200078e00ff */
[----:B------:R-:W4:Y:S01]  /*1440*/  LDC R0, c[0x0][0x374] ;  /* 0x0000dd00ff007b82 */ /* 0x000f220000000800 */
[----:B------:R-:W2:Y:S01]  /*1450*/  LDCU.64 UR22, c[0x0][0x348] ;  /* 0x00006900ff1677ac */ /* 0x000ea20008000a00 */
[----:B------:R-:W-:Y:S01]  /*1460*/  UMOV UR6, URZ ;  /* 0x000000ff00067c82 */ /* 0x000fe20008000000 */
[----:B-1----:R-:W-:-:S04]  /*1470*/  UIADD3 UR5, UPT, UPT, UR13, 0x1f, URZ ;  /* 0x0000001f0d057890 */ /* 0x002fc8000fffe0ff */
[----:B------:R-:W-:-:S04]  /*1480*/  USHF.R.S32.HI UR4, URZ, 0x1f, UR5 ;  /* 0x0000001fff047899 */ /* 0x000fc80008011405 */
[----:B------:R-:W-:-:S04]  /*1490*/  ULEA.HI UR4, UR4, UR5, URZ, 0x5 ;  /* 0x0000000504047291 */ /* 0x000fc8000f8f28ff */
[----:B------:R-:W-:Y:S02]  /*14a0*/  USHF.R.S32.HI UR15, URZ, 0x5, UR4 ;  /* 0x00000005ff0f7899 */ /* 0x000fe40008011404 */
[----:B------:R-:W-:Y:S02]  /*14b0*/  UIADD3 UR4, UPT, UPT, UR13, -0x1, URZ ;  /* 0xffffffff0d047890 */ /* 0x000fe4000fffe0ff */
[----:B------:R-:W-:Y:S02]  /*14c0*/  UISETP.LT.U32.AND UP0, UPT, UR15, 0x4, UPT ;  /* 0x000000040f00788c */ /* 0x000fe4000bf01070 */
[----:B------:R-:W-:Y:S02]  /*14d0*/  UISETP.GE.U32.AND UP1, UPT, UR4, -0x3f, UPT ;  /* 0xffffffc10400788c */ /* 0x000fe4000bf26070 */
[----:B------:R-:W-:Y:S02]  /*14e0*/  USEL UR14, UR15, 0x4, UP0 ;  /* 0x000000040f0e7887 */ /* 0x000fe40008000000 */
[----:B------:R-:W-:-:S02]  /*14f0*/  UIADD3 UR13, UPT, UPT, UR13, 0x3e, URZ ;  /* 0x0000003e0d0d7890 */ /* 0x000fc4000fffe0ff */
[----:B------:R-:W-:Y:S02]  /*1500*/  UIADD3 UR5, UPT, UPT, UR14, -0x1, URZ ;  /* 0xffffffff0e057890 */ /* 0x000fe4000fffe0ff */
[----:B------:R-:W-:-:S03]  /*1510*/  UIADD3 UR7, UPT, UPT, UR15, -UR14, URZ ;  /* 0x8000000e0f077290 */ /* 0x000fc6000fffe0ff */
[----:B------:R-:W-:-:S04]  /*1520*/  @UP1 UIADD3 UR5, UPT, UPT, UR14, URZ, URZ ;  /* 0x000000ff0e051290 */ /* 0x000fc8000fffe0ff */
[----:B--2---:R-:W-:-:S12]  /*1530*/  UIADD3 UR5, UPT, UPT, UR5, 0x1, URZ ;  /* 0x0000000105057890 */ /* 0x004fd8000fffe0ff */
.L_x_35:
[----:B------:R-:W-:Y:S01]  /*1540*/  UISETP.NE.AND UP0, UPT, UR37, URZ, UPT ;  /* 0x000000ff2500728c */ /* 0x000fe2000bf05270 */
[----:B------:R-:W1:Y:S08]  /*1550*/  S2UR UR37, SR_CgaCtaId ;  /* 0x00000000002579c3 */ /* 0x000e700000008800 */
[----:B------:R-:W-:Y:S05]  /*1560*/  BRA.U UP0, `(.L_x_18) ;  /* 0x0000000100347547 */ /* 0x000fea000b800000 */
[----:B------:R-:W2:Y:S01]  /*1570*/  S2R R2, SR_CgaCtaId ;  /* 0x0000000000027919 */ /* 0x000ea20000008800 */
[----:B------:R-:W-:-:S04]  /*1580*/  MOV R3, 0x400 ;  /* 0x0000040000037802 */ /* 0x000fc80000000f00 */
[----:B--2---:R-:W-:Y:S02]  /*1590*/  LEA R2, R2, R3, 0x18 ;  /* 0x0000000302027211 */ /* 0x004fe400078ec0ff */
[----:B------:R-:W-:-:S03]  /*15a0*/  SHF.L.U32 R3, R11, 0x1f, RZ ;  /* 0x0000001f0b037819 */ /* 0x000fc600000006ff */
[----:B------:R-:W-:-:S04]  /*15b0*/  IMAD R2, R12, 0x8, R2 ;  /* 0x000000080c027824 */ /* 0x000fc800078e0202 */
[----:B------:R-:W2:Y:S02]  /*15c0*/  SYNCS.PHASECHK.TRANS64.TRYWAIT P0, [R2+URZ+0x100], R3 ;  /* 0x00010003020075a7 */ /* 0x000ea400080011ff */
[----:B--2---:R-:W-:Y:S05]  /*15d0*/  @!P0 BRA `(.L_x_19) ;  /* 0x0000006000b08947 */ /* 0x004fea0003800000 */
.L_x_131:
[----:B------:R-:W-:Y:S01]  /*15e0*/  VIADD R12, R12, 0x1 ;  /* 0x000000010c0c7836 */ /* 0x000fe20000000000 */
[----:B------:R2:W-:Y:S04]  /*15f0*/  SYNCS.ARRIVE.TRANS64.A1T0 RZ, [R2+URZ+0xf0], RZ ;  /* 0x0000f0ff02ff79a7 */ /* 0x0005e800081000ff */
[----:B------:R-:W-:-:S04]  /*1600*/  ISETP.NE.AND P0, PT, R12, 0x2, PT ;  /* 0x000000020c00780c */ /* 0x000fc80003f05270 */
[----:B------:R-:W-:Y:S02]  /*1610*/  SEL R12, R12, RZ, P0 ;  /* 0x000000ff0c0c7207 */ /* 0x000fe40000000000 */
[----:B--2---:R-:W-:-:S04]  /*1620*/  SEL R2, RZ, 0x1, P0 ;  /* 0x00000001ff027807 */ /* 0x004fc80000000000 */
[----:B------:R-:W-:-:S07]  /*1630*/  LOP3.LUT R11, R11, R2, RZ, 0x3c, !PT ;  /* 0x000000020b0b7212 */ /* 0x000fce00078e3cff */
.L_x_18:
[----:B------:R-:W-:Y:S01]  /*1640*/  UMOV UR4, 0x400 ;  /* 0x0000040000047882 */ /* 0x000fe20000000000 */
[----:B------:R-:W-:Y:S01]  /*1650*/  SHF.L.U32 R2, R17, 0x1f, RZ ;  /* 0x0000001f11027819 */ /* 0x000fe200000006ff */
[----:B-1----:R-:W-:Y:S01]  /*1660*/  ULEA UR4, UR37, UR4, 0x18 ;  /* 0x0000000425047291 */ /* 0x002fe2000f8ec0ff */
[----:B------:R-:W-:Y:S01]  /*1670*/  R2UR UR35, R15 ;  /* 0x000000000f2372ca */ /* 0x000fe200000e0000 */
[----:B------:R-:W-:Y:S01]  /*1680*/  UISETP.GE.U32.AND UP0, UPT, UR13, 0x3f, UPT ;  /* 0x0000003f0d00788c */ /* 0x000fe2000bf06070 */
[----:B------:R-:W-:Y:S01]  /*1690*/  R2UR UR11, R14 ;  /* 0x000000000e0b72ca */ /* 0x000fe200000e0000 */
[----:B------:R-:W-:Y:S01]  /*16a0*/  ULEA UR8, UR6, UR4, 0x3 ;  /* 0x0000000406087291 */ /* 0x000fe2000f8e18ff */
[----:B------:R-:W-:-:S08]  /*16b0*/  UMOV UR24, URZ ;  /* 0x000000ff00187c82 */ /* 0x000fd00008000000 */
[----:B------:R1:W2:Y:S01]  /*16c0*/  SYNCS.PHASECHK.TRANS64.TRYWAIT P0, [UR8+0x20], R2 ;  /* 0x00002002ff0075a7 */ /* 0x0002a20008001108 */
[----:B------:R-:W-:Y:S02]  /*16d0*/  USHF.L.U32 UR35, UR35, 0x7, URZ ;  /* 0x0000000723237899 */ /* 0x000fe400080006ff */
[----:B------:R-:W-:Y:S01]  /*16e0*/  USHF.L.U32 UR11, UR11, 0x6, URZ ;  /* 0x000000060b0b7899 */ /* 0x000fe200080006ff */
[----:B------:R-:W-:Y:S11]  /*16f0*/  BRA.U !UP0, `(.L_x_20) ;  /* 0x0000000108a87547 */ /* 0x000ff6000b800000 */
[----:B------:R-:W-:Y:S01]  /*1700*/  UMOV UR16, URZ ;  /* 0x000000ff00107c82 */ /* 0x000fe20008000000 */
[----:B------:R-:W-:-:S05]  /*1710*/  UMOV UR17, UR6 ;  /* 0x0000000600117c82 */ /* 0x000fca0008000000 */
.L_x_25:
[----:B-1----:R-:W-:Y:S01]  /*1720*/  ULEA UR33, UR17, UR4, 0x3 ;  /* 0x0000000411217291 */ /* 0x002fe2000f8e18ff */
[----:B--2---:R-:W-:Y:S01]  /*1730*/  @!P5 MOV R3, 0x6000 ;  /* 0x000060000003d802 */ /* 0x004fe20000000f00 */
[----:B--2---:R-:W-:Y:S10]  /*1740*/  @P0 BRA `(.L_x_21) ;  /* 0x00000000000c0947 */ /* 0x004ff40003800000 */
[----:B------:R-:W-:-:S04]  /*1750*/  SHF.L.U32 R4, R17, 0x1f, RZ ;  /* 0x0000001f11047819 */ /* 0x000fc800000006ff */
[----:B------:R-:W2:Y:S02]  /*1760*/  SYNCS.PHASECHK.TRANS64.TRYWAIT P0, [UR33+0x20], R4 ;  /* 0x00002004ff0075a7 */ /* 0x000ea40008001121 */
[----:B--2---:R-:W-:Y:S05]  /*1770*/  @!P0 BRA `(.L_x_22) ;  /* 0x00000060005c8947 */ /* 0x004fea0003800000 */
.L_x_21:
[----:B------:R2:W-:Y:S01]  /*1780*/  @!P5 SYNCS.ARRIVE.TRANS64 RZ, [UR33], R3 ;  /* 0x00000003ffffd9a7 */ /* 0x0005e20008000021 */
[----:B------:R-:W-:Y:S04]  /*1790*/  BSSY.RECONVERGENT B0, `(.L_x_23) ;  /* 0x0000003000007945 */ /* 0x000fe80003800200 */
[----:B------:R-:W-:Y:S05]  /*17a0*/  @P4 BRA `(.L_x_24) ;  /* 0x0000000000044947 */ /* 0x000fea0003800000 */
[----:B------:R-:W-:Y:S05]  /*17b0*/  BPT.TRAP 0x1 ;  /* 0x000000040000795c */ /* 0x000fea0000300000 */
.L_x_24:
[----:B------:R-:W-:Y:S05]  /*17c0*/  BSYNC.RECONVERGENT B0 ;  /* 0x0000000000007941 */ /* 0x000fea0003800200 */
.L_x_23:
[----:B------:R-:W-:Y:S02]  /*17d0*/  UIADD3 UR6, UPT, UPT, UR17, 0x1, URZ ;  /* 0x0000000111067890 */ /* 0x000fe4000fffe0ff */
[----:B------:R-:W-:Y:S02]  /*17e0*/  ULEA UR32, UR17, UR4, 0xe ;  /* 0x0000000411207291 */ /* 0x000fe4000f8e70ff */
[----:B------:R-:W-:Y:S02]  /*17f0*/  UISETP.NE.AND UP0, UPT, UR6, 0x4, UPT ;  /* 0x000000040600788c */ /* 0x000fe4000bf05270 */
[----:B------:R-:W-:Y:S02]  /*1800*/  UIADD3 UR26, UP1, UPT, UR22, 0x80, URZ ;  /* 0x00000080161a7890 */ /* 0x000fe4000ff3e0ff */
[----:B------:R-:W-:Y:S02]  /*1810*/  USEL UR9, URZ, 0x1, UP0 ;  /* 0x00000001ff097887 */ /* 0x000fe40008000000 */
[----:B------:R-:W-:-:S02]  /*1820*/  USEL UR6, UR6, URZ, UP0 ;  /* 0x000000ff06067287 */ /* 0x000fc40008000000 */
[----:B------:R-:W-:Y:S02]  /*1830*/  UIADD3 UR20, UP0, UPT, UR22, 0x180, URZ ;  /* 0x0000018016147890 */ /* 0x000fe4000ff1e0ff */
[----:B------:R-:W-:Y:S01]  /*1840*/  ULEA UR8, UR6, UR4, 0x3 ;  /* 0x0000000406087291 */ /* 0x000fe2000f8e18ff */
[----:B------:R-:W-:Y:S01]  /*1850*/  LOP3.LUT R17, R17, UR9, RZ, 0x3c, !PT ;  /* 0x0000000911117c12 */ /* 0x000fe2000f8e3cff */
[----:B------:R-:W-:Y:S02]  /*1860*/  USHF.L.U32 UR34, UR16, 0x5, URZ ;  /* 0x0000000510227899 */ /* 0x000fe400080006ff */
[----:B------:R-:W-:Y:S01]  /*1870*/  UIADD3.X UR27, UPT, UPT, URZ, UR23, URZ, UP1, !UPT ;  /* 0x00000017ff1b7290 */ /* 0x000fe20008ffe4ff */
[----:B-1----:R-:W-:Y:S01]  /*1880*/  SHF.L.U32 R2, R17, 0x1f, RZ ;  /* 0x0000001f11027819 */ /* 0x002fe200000006ff */
[----:B------:R-:W-:Y:S02]  /*1890*/  UIADD3 UR32, UPT, UPT, UR32, 0x8400, URZ ;  /* 0x0000840020207890 */ /* 0x000fe4000fffe0ff */
[----:B------:R-:W-:Y:S01]  /*18a0*/  UIADD3.X UR21, UPT, UPT, URZ, UR23, URZ, UP0, !UPT ;  /* 0x00000017ff157290 */ /* 0x000fe200087fe4ff */
[----:B------:R1:W1:Y:S01]  /*18b0*/  SYNCS.PHASECHK.TRANS64.TRYWAIT P0, [UR8+0x20], R2 ;  /* 0x00002002ff0075a7 */ /* 0x0002620008001108 */
[----:B------:R-:W-:Y:S01]  /*18c0*/  ULEA UR8, UR17, UR4, 0xd ;  /* 0x0000000411087291 */ /* 0x000fe2000f8e68ff */
[----:B------:R-:W-:Y:S01]  /*18d0*/  UMOV UR18, 0x0 ;  /* 0x0000000000127882 */ /* 0x000fe20000000000 */
[----:B------:R-:W-:-:S02]  /*18e0*/  UMOV UR19, 0x10000000 ;  /* 0x1000000000137882 */ /* 0x000fc40000000000 */
[----:B------:R-:W-:Y:S01]  /*18f0*/  UIADD3 UR8, UPT, UPT, UR8, 0x18400, URZ ;  /* 0x0001840008087890 */ /* 0x000fe2000fffe0ff */
[----:B------:R1:W-:Y:S01]  /*1900*/  UTMALDG.3D [UR32], [UR26], desc[UR18] ;  /* 0x000012201a0075b4 */ /* 0x0003e20008011000 */
[----:B------:R-:W-:Y:S01]  /*1910*/  UMOV UR12, UR36 ;  /* 0x00000024000c7c82 */ /* 0x000fe20008000000 */
[----:B------:R-:W-:Y:S01]  /*1920*/  UMOV UR9, UR33 ;  /* 0x0000002100097c82 */ /* 0x000fe20008000000 */
[----:B------:R-:W-:Y:S01]  /*1930*/  UMOV UR10, UR34 ;  /* 0x00000022000a7c82 */ /* 0x000fe20008000000 */
[----:B------:R-:W-:Y:S01]  /*1940*/  UIADD3 UR16, UPT, UPT, UR16, 0x1, URZ ;  /* 0x0000000110107890 */ /* 0x000fe2000fffe0ff */
[----:B------:R-:W-:Y:S01]  /*1950*/  UMOV UR24, UR5 ;  /* 0x0000000500187c82 */ /* 0x000fe20008000000 */
[----:B------:R-:W-:Y:S02]  /*1960*/  UMOV UR17, UR6 ;  /* 0x0000000600117c82 */ /* 0x000fe40008000000 */
[----:B------:R1:W-:Y:S01]  /*1970*/  UTMALDG.3D [UR8], [UR20], desc[UR18] ;  /* 0x00001208140075b4 */ /* 0x0003e20008011000 */
[----:B------:R-:W-:-:S09]  /*1980*/  UISETP.NE.AND UP0, UPT, UR16, UR5, UPT ;  /* 0x000000051000728c */ /* 0x000fd2000bf05270 */
[----:B------:R-:W-:Y:S05]  /*1990*/  BRA.U UP0, `(.L_x_25) ;  /* 0xfffffffd00607547 */ /* 0x000fea000b83ffff */
.L_x_20:
[----:B-1----:R-:W-:Y:S01]  /*19a0*/  ULEA UR8, UR6, UR4, 0x3 ;  /* 0x0000000406087291 */ /* 0x002fe2000f8e18ff */
[----:B------:R-:W-:Y:S01]  /*19b0*/  SHF.L.U32 R2, R17, 0x1f, RZ ;  /* 0x0000001f11027819 */ /* 0x000fe200000006ff */
[----:B------:R-:W-:Y:S01]  /*19c0*/  @!P1 SYNCS.ARRIVE.TRANS64.A1T0 RZ, [UR4+0x88], RZ ;  /* 0x000088ffffff99a7 */ /* 0x000fe20008100004 */
[----:B------:R-:W-:-:S06]  /*19d0*/  UISETP.GT.AND UP0, UPT, UR15, UR14, UPT ;  /* 0x0000000e0f00728c */ /* 0x000fcc000bf04270 */
[----:B--2---:R1:W2:Y:S03]  /*19e0*/  SYNCS.PHASECHK.TRANS64.TRYWAIT P0, [UR8+0x20], R2 ;  /* 0x00002002ff0075a7 */ /* 0x0042a60008001108 */
[----:B------:R-:W-:Y:S05]  /*19f0*/  BRA.U !UP0, `(.L_x_26) ;  /* 0x0000000108ac7547 */ /* 0x000fea000b800000 */
[----:B------:R-:W-:Y:S01]  /*1a00*/  UIADD3 UR21, UPT, UPT, UR7, UR24, URZ ;  /* 0x0000001807157290 */ /* 0x000fe2000fffe0ff */
[----:B------:R-:W-:-:S11]  /*1a10*/  UMOV UR25, UR6 ;  /* 0x0000000600197c82 */ /* 0x000fd60008000000 */
.L_x_31:
[----:B-1----:R-:W-:Y:S01]  /*1a20*/  ULEA UR17, UR25, UR4, 0x3 ;  /* 0x0000000419117291 */ /* 0x002fe2000f8e18ff */
[----:B--2---:R-:W-:Y:S01]  /*1a30*/  @!P5 MOV R3, 0x6000 ;  /* 0x000060000003d802 */ /* 0x004fe20000000f00 */
[----:B--2---:R-:W-:Y:S10]  /*1a40*/  @P0 BRA `(.L_x_27) ;  /* 0x00000000000c0947 */ /* 0x004ff40003800000 */
[----:B------:R-:W-:-:S04]  /*1a50*/  SHF.L.U32 R4, R17, 0x1f, RZ ;  /* 0x0000001f11047819 */ /* 0x000fc800000006ff */
[----:B------:R-:W2:Y:S02]  /*1a60*/  SYNCS.PHASECHK.TRANS64.TRYWAIT P0, [UR17+0x20], R4 ;  /* 0x00002004ff0075a7 */ /* 0x000ea40008001111 */
[----:B--2---:R-:W-:Y:S05]  /*1a70*/  @!P0 BRA `(.L_x_28) ;  /* 0x0000005c00b48947 */ /* 0x004fea0003800000 */
.L_x_27:
[----:B------:R2:W-:Y:S01]  /*1a80*/  @!P5 SYNCS.ARRIVE.TRANS64 RZ, [UR17], R3 ;  /* 0x00000003ffffd9a7 */ /* 0x0005e20008000011 */
[----:B------:R-:W-:Y:S04]  /*1a90*/  BSSY.RECONVERGENT B0, `(.L_x_29) ;  /* 0x0000003000007945 */ /* 0x000fe80003800200 */
[----:B------:R-:W-:Y:S05]  /*1aa0*/  @P4 BRA `(.L_x_30) ;  /* 0x0000000000044947 */ /* 0x000fea0003800000 */
[----:B------:R-:W-:Y:S05]  /*1ab0*/  BPT.TRAP 0x1 ;  /* 0x000000040000795c */ /* 0x000fea0000300000 */
.L_x_30:
[----:B------:R-:W-:Y:S05]  /*1ac0*/  BSYNC.RECONVERGENT B0 ;  /* 0x0000000000007941 */ /* 0x000fea0003800200 */
.L_x_29:
        /* <DEDUP_REMOVED lines=10> */
[----:B------:R-:W-:Y:S01]  /*1b70*/  UIADD3 UR16, UPT, UPT, UR16, 0x8400, URZ ;  /* 0x0000840010107890 */ /* 0x000fe2000fffe0ff */
[----:B-1----:R-:W-:Y:S01]  /*1b80*/  SHF.L.U32 R2, R17, 0x1f, RZ ;  /* 0x0000001f11027819 */ /* 0x002fe200000006ff */
[----:B------:R-:W-:Y:S02]  /*1b90*/  UIADD3.X UR31, UPT, UPT, URZ, UR23, URZ, UP1, !UPT ;  /* 0x00000017ff1f7290 */ /* 0x000fe40008ffe4ff */
[----:B------:R-:W-:Y:S01]  /*1ba0*/  UIADD3.X UR29, UPT, UPT, URZ, UR23, URZ, UP0, !UPT ;  /* 0x00000017ff1d7290 */ /* 0x000fe200087fe4ff */
[----:B------:R1:W1:Y:S01]  /*1bb0*/  SYNCS.PHASECHK.TRANS64.TRYWAIT P0, [UR8+0x20], R2 ;  /* 0x00002002ff0075a7 */ /* 0x0002620008001108 */
[----:B------:R-:W-:Y:S01]  /*1bc0*/  ULEA UR8, UR25, UR4, 0xd ;  /* 0x0000000419087291 */ /* 0x000fe2000f8e68ff */
[----:B------:R-:W-:Y:S01]  /*1bd0*/  UMOV UR26, 0x0 ;  /* 0x00000000001a7882 */ /* 0x000fe20000000000 */
[----:B------:R-:W-:-:S02]  /*1be0*/  UMOV UR27, 0x10000000 ;  /* 0x10000000001b7882 */ /* 0x000fc40000000000 */
[----:B------:R-:W-:Y:S01]  /*1bf0*/  UIADD3 UR8, UPT, UPT, UR8, 0x18400, URZ ;  /* 0x0001840008087890 */ /* 0x000fe2000fffe0ff */
[----:B------:R-:W-:Y:S01]  /*1c00*/  UMOV UR19, UR35 ;  /* 0x0000002300137c82 */ /* 0x000fe20008000000 */
[----:B------:R-:W-:Y:S01]  /*1c10*/  UMOV UR20, UR36 ;  /* 0x0000002400147c82 */ /* 0x000fe20008000000 */
[----:B------:R-:W-:Y:S01]  /*1c20*/  UMOV UR12, UR36 ;  /* 0x00000024000c7c82 */ /* 0x000fe20008000000 */
[----:B------:R-:W-:Y:S01]  /*1c30*/  UMOV UR9, UR17 ;  /* 0x0000001100097c82 */ /* 0x000fe20008000000 */
[----:B------:R-:W-:Y:S01]  /*1c40*/  UMOV UR10, UR18 ;  /* 0x00000012000a7c82 */ /* 0x000fe20008000000 */
[----:B------:R1:W-:Y:S01]  /*1c50*/  UTMALDG.3D [UR16], [UR30], desc[UR26] ;  /* 0x00001a101e0075b4 */ /* 0x0003e20008011000 */
[----:B------:R-:W-:Y:S01]  /*1c60*/  UIADD3 UR24, UPT, UPT, UR24, 0x1, URZ ;  /* 0x0000000118187890 */ /* 0x000fe2000fffe0ff */
[----:B------:R-:W-:-:S03]  /*1c70*/  UMOV UR25, UR6 ;  /* 0x0000000600197c82 */ /* 0x000fc60008000000 */
[----:B------:R-:W-:Y:S01]  /*1c80*/  UISETP.NE.AND UP0, UPT, UR24, UR21, UPT ;  /* 0x000000151800728c */ /* 0x000fe2000bf05270 */
[----:B------:R1:W-:Y:S08]  /*1c90*/  UTMALDG.3D [UR8], [UR28], desc[UR26] ;  /* 0x00001a081c0075b4 */ /* 0x0003f00008011000 */
[----:B------:R-:W-:Y:S05]  /*1ca0*/  BRA.U UP0, `(.L_x_31) ;  /* 0xfffffffd005c7547 */ /* 0x000fea000b83ffff */
.L_x_26:
[C---:B-1----:R-:W-:Y:S01]  /*1cb0*/  LEA R2, R16.reuse, UR4, 0x3 ;  /* 0x0000000410027c11 */ /* 0x042fe2000f8e18ff */
[----:B------:R-:W-:Y:S01]  /*1cc0*/  NOP ;  /* 0x0000000000007918 */ /* 0x000fe20000000000 */
[----:B--2---:R-:W-:Y:S02]  /*1cd0*/  SHF.L.U32 R3, R13, 0x1f, RZ ;  /* 0x0000001f0d037819 */ /* 0x004fe400000006ff */
[----:B------:R-:W-:Y:S02]  /*1ce0*/  LEA R4, R16, UR4, 0x4 ;  /* 0x0000000410047c11 */ /* 0x000fe4000f8e20ff */
[----:B------:R-:W1:Y:S02]  /*1cf0*/  SYNCS.PHASECHK.TRANS64.TRYWAIT P0, [R2+URZ+0x90], R3 ;  /* 0x00009003020075a7 */ /* 0x000e6400080011ff */
[----:B-1----:R-:W-:Y:S05]  /*1d00*/  @!P0 BRA `(.L_x_32) ;  /* 0x0000005c00288947 */ /* 0x002fea0003800000 */
.L_x_134:
[----:B------:R-:W2:Y:S01]  /*1d10*/  LDS.128 R4, [R4+0x120] ;  /* 0x0001200004047984 */ /* 0x000ea20000000c00 */
[----:B---3--:R-:W-:Y:S01]  /*1d20*/  ISETP.GE.AND P0, PT, R26, 0x1, PT ;  /* 0x000000011a00780c */ /* 0x008fe20003f06270 */
[----:B-1----:R-:W-:Y:S01]  /*1d30*/  VIADD R2, R2, 0xa0 ;  /* 0x000000a002027836 */ /* 0x002fe20000000000 */
[----:B------:R-:W-:Y:S01]  /*1d40*/  @!PT LDS RZ, [RZ] ;  /* 0x00000000fffff984 */ /* 0x000fe20000000800 */
[----:B------:R-:W-:Y:S01]  /*1d50*/  @!PT LDS RZ, [RZ] ;  /* 0x00000000fffff984 */ /* 0x000fe20000000800 */
[----:B------:R-:W-:Y:S01]  /*1d60*/  @!PT LDS RZ, [RZ] ;  /* 0x00000000fffff984 */ /* 0x000fe20000000800 */
[----:B------:R-:W-:Y:S01]  /*1d70*/  @!PT LDS RZ, [RZ] ;  /* 0x00000000fffff984 */ /* 0x000fe20000000800 */
[----:B------:R1:W-:Y:S06]  /*1d80*/  MEMBAR.ALL.CTA ;  /* 0x0000000000007992 */ /* 0x0003ec0000008000 */
[----:B-1----:R-:W1:Y:S01]  /*1d90*/  FENCE.VIEW.ASYNC.S ;  /* 0x00000000000073c6 */ /* 0x002e620000000000 */
[----:B------:R-:W-:-:S04]  /*1da0*/  PRMT R2, RZ, 0x654, R2 ;  /* 0x00000654ff027816 */ /* 0x000fc80000000002 */
[----:B-1----:R1:W-:Y:S01]  /*1db0*/  SYNCS.ARRIVE.TRANS64.RED.A1T0 RZ, [R2+URZ], RZ ;  /* 0x000000ff02ff79a7 */ /* 0x0023e200081004ff */
[----:B--2---:R-:W-:-:S13]  /*1dc0*/  LOP3.LUT P2, RZ, R6, 0x1, RZ, 0xc0, !PT ;  /* 0x0000000106ff7812 */ /* 0x004fda000784c0ff */
[----:B------:R-:W-:Y:S01]  /*1dd0*/  @P2 SHF.R.U32.HI R3, RZ, 0x10, R5 ;  /* 0x00000010ff032819 */ /* 0x000fe20000011605 */
[----:B------:R-:W-:Y:S01]  /*1de0*/  VOTEU.ANY UP0, P2 ;  /* 0x0000000000ff7886 */ /* 0x000fe20001000100 */
[----:B------:R-:W-:Y:S02]  /*1df0*/  @P2 MOV R10, R4 ;  /* 0x00000004000a2202 */ /* 0x000fe40000000f00 */
[----:B------:R-:W-:Y:S02]  /*1e00*/  @P2 R2UR.BROADCAST UR8, R3 ;  /* 0x00000000030822ca */ /* 0x000fe400008e0000 */
[----:B------:R-:W-:-:S11]  /*1e10*/  @P2 LOP3.LUT R9, R5, 0xffff, RZ, 0xc0, !PT ;  /* 0x0000ffff05092812 */ /* 0x000fd600078ec0ff */
[----:B------:R-:W-:Y:S01]  /*1e20*/  @UP0 UMOV UR36, UR8 ;  /* 0x0000000800240c82 */ /* 0x000fe20008000000 */
[----:B-1----:R-:W-:Y:S05]  /*1e30*/  @!P0 BRA `(.L_x_33) ;  /* 0x0000000000b88947 */ /* 0x002fea0003800000 */
[----:B------:R-:W4:Y:S01]  /*1e40*/  LDC.64 R4, c[0x0][0xb18] ;  /* 0x0002c600ff047b82 */ /* 0x000f220000000a00 */
[----:B------:R-:W-:-:S07]  /*1e50*/  ISETP.NE.AND P3, PT, R26, 0x1, PT ;  /* 0x000000011a00780c */ /* 0x000fce0003f65270 */
[----:B------:R-:W1:Y:S08]  /*1e60*/  LDC.64 R6, c[0x0][0xb10] ;  /* 0x0002c400ff067b82 */ /* 0x000e700000000a00 */
[----:B------:R-:W2:Y:S08]  /*1e70*/  LDC R14, c[0x0][0xb20] ;  /* 0x0002c800ff0e7b82 */ /* 0x000eb00000000800 */
[----:B------:R-:W3:Y:S01]  /*1e80*/  LDC R15, c[0x0][0xb0c] ;  /* 0x0002c300ff0f7b82 */ /* 0x000ee20000000800 */
[----:B----4-:R-:W-:Y:S01]  /*1e90*/  IMAD.HI.U32 R19, R0, R5, RZ ;  /* 0x0000000500137227 */ /* 0x010fe200078e00ff */
[----:B------:R-:W-:-:S03]  /*1ea0*/  ISETP.NE.AND P0, PT, R4, 0x1, PT ;  /* 0x000000010400780c */ /* 0x000fc60003f05270 */
[----:B------:R-:W-:-:S03]  /*1eb0*/  IMAD.HI.U32 R5, R9, R5, RZ ;  /* 0x0000000509057227 */ /* 0x000fc600078e00ff */
[----:B------:R-:W4:Y:S01]  /*1ec0*/  LDC.64 R2, c[0x0][0xb28] ;  /* 0x0002ca00ff027b82 */ /* 0x000f220000000a00 */
[----:B-1----:R-:W-:-:S04]  /*1ed0*/  IMAD.HI.U32 R20, R8, R6, RZ ;  /* 0x0000000608147227 */ /* 0x002fc800078e00ff */
[----:B------:R-:W-:Y:S01]  /*1ee0*/  IMAD.HI.U32 R21, R10, R6, RZ ;  /* 0x000000060a157227 */ /* 0x000fe200078e00ff */
[----:B------:R-:W-:Y:S02]  /*1ef0*/  SHF.R.U32.HI R20, RZ, R7, R20 ;  /* 0x00000007ff147219 */ /* 0x000fe40000011614 */
[-C--:B--2---:R-:W-:Y:S02]  /*1f00*/  SHF.R.U32.HI R19, RZ, R14.reuse, R19 ;  /* 0x0000000eff137219 */ /* 0x084fe40000011613 */
[----:B------:R-:W-:Y:S02]  /*1f10*/  SHF.R.U32.HI R5, RZ, R14, R5 ;  /* 0x0000000eff057219 */ /* 0x000fe40000011605 */
[----:B------:R-:W-:Y:S02]  /*1f20*/  SEL R19, R0, R19, !P0 ;  /* 0x0000001300137207 */ /* 0x000fe40004000000 */
[----:B------:R-:W-:Y:S02]  /*1f30*/  SHF.R.U32.HI R21, RZ, R7, R21 ;  /* 0x00000007ff157219 */ /* 0x000fe40000011615 */
[----:B---3--:R-:W-:-:S02]  /*1f40*/  ISETP.NE.AND P1, PT, R15, 0x1, PT ;  /* 0x000000010f00780c */ /* 0x008fc40003f25270 */
[----:B------:R-:W-:Y:S02]  /*1f50*/  SEL R5, R9, R5, !P0 ;  /* 0x0000000509057207 */ /* 0x000fe40004000000 */
[----:B------:R-:W-:Y:S02]  /*1f60*/  SEL R20, R8, R20, !P1 ;  /* 0x0000001408147207 */ /* 0x000fe40004800000 */
[----:B------:R-:W-:Y:S01]  /*1f70*/  SEL R21, R10, R21, !P1 ;  /* 0x000000150a157207 */ /* 0x000fe20004800000 */
[----:B----4-:R-:W-:-:S04]  /*1f80*/  IMAD.HI.U32 R18, R19, R2, RZ ;  /* 0x0000000213127227 */ /* 0x010fc800078e00ff */
        /* <DEDUP_REMOVED lines=10> */
[----:B------:R-:W-:-:S04]  /*2030*/  @!P0 IMAD.HI.U32 R7, R21, R2, RZ ;  /* 0x0000000215078227 */ /* 0x000fc800078e00ff */
[----:B------:R-:W-:Y:S01]  /*2040*/  IMAD.MOV R2, RZ, RZ, -R6 ;  /* 0x000000ffff027224 */ /* 0x000fe200078e0a06 */
[----:B------:R-:W-:Y:S02]  /*2050*/  @!P0 SHF.R.U32.HI R3, RZ, R3, R7 ;  /* 0x00000003ff038219 */ /* 0x000fe40000011607 */
[----:B------:R-:W-:Y:S01]  /*2060*/  IADD3 R7, PT, PT, -R5, RZ, RZ ;  /* 0x000000ff05077210 */ /* 0x000fe20007ffe1ff */
[----:B------:R-:W-:Y:S01]  /*2070*/  IMAD R2, R26, R2, R5 ;  /* 0x000000021a027224 */ /* 0x000fe200078e0205 */
        /* <DEDUP_REMOVED lines=10> */
.L_x_33:
[----:B------:R-:W1:Y:S02]  /*2120*/  LDCU UR8, c[0x0][0xb30] ;  /* 0x00016600ff0877ac */ /* 0x000e640008000800 */
[----:B-1----:R-:W-:-:S09]  /*2130*/  UISETP.NE.AND UP0, UPT, UR8, 0x1, UPT ;  /* 0x000000010800788c */ /* 0x002fd2000bf05270 */
[----:B------:R-:W-:Y:S05]  /*2140*/  BRA.U UP0, `(.L_x_34) ;  /* 0x0000000100407547 */ /* 0x000fea000b800000 */
[----:B------:R-:W1:Y:S08]  /*2150*/  LDC.64 R4, c[0x0][0xb10] ;  /* 0x0002c400ff047b82 */ /* 0x000e700000000a00 */
[----:B------:R-:W2:Y:S08]  /*2160*/  LDC.64 R2, c[0x0][0xb18] ;  /* 0x0002c600ff027b82 */ /* 0x000eb00000000a00 */
[----:B------:R-:W3:Y:S08]  /*2170*/  LDC R6, c[0x0][0xb20] ;  /* 0x0002c800ff067b82 */ /* 0x000ef00000000800 */
[----:B------:R-:W4:Y:S01]  /*2180*/  LDC R7, c[0x0][0xb0c] ;  /* 0x0002c300ff077b82 */ /* 0x000f220000000800 */
[----:B-1----:R-:W-:-:S05]  /*2190*/  IMAD.HI.U32 R4, R10, R4, RZ ;  /* 0x000000040a047227 */ /* 0x002fca00078e00ff */
[----:B------:R-:W-:Y:S01]  /*21a0*/  SHF.R.U32.HI R4, RZ, R5, R4 ;  /* 0x00000005ff047219 */ /* 0x000fe20000011604 */
[----:B--2---:R-:W-:Y:S01]  /*21b0*/  IMAD.HI.U32 R3, R9, R3, RZ ;  /* 0x0000000309037227 */ /* 0x004fe200078e00ff */
[----:B------:R-:W-:-:S04]  /*21c0*/  ISETP.NE.AND P0, PT, R2, 0x1, PT ;  /* 0x000000010200780c */ /* 0x000fc80003f05270 */
[----:B---3--:R-:W-:-:S04]  /*21d0*/  SHF.R.U32.HI R3, RZ, R6, R3 ;  /* 0x00000006ff037219 */ /* 0x008fc80000011603 */
[----:B------:R-:W-:Y:S02]  /*21e0*/  SEL R3, R9, R3, !P0 ;  /* 0x0000000309037207 */ /* 0x000fe40004000000 */
[----:B----4-:R-:W-:-:S04]  /*21f0*/  ISETP.NE.AND P1, PT, R7, 0x1, PT ;  /* 0x000000010700780c */ /* 0x010fc80003f25270 */
[----:B------:R-:W-:-:S05]  /*2200*/  SEL R4, R10, R4, !P1 ;  /* 0x000000040a047207 */ /* 0x000fca0004800000 */
[----:B------:R-:W-:Y:S02]  /*2210*/  IMAD.IADD R5, R3, 0x1, -R4 ;  /* 0x0000000103057824 */ /* 0x000fe400078e0a04 */
[----:B------:R-:W-:Y:S02]  /*2220*/  IMAD.IADD R3, R4, 0x1, -R3 ;  /* 0x0000000104037824 */ /* 0x000fe400078e0a03 */
[----:B------:R-:W-:Y:S02]  /*2230*/  IMAD R10, R5, R7, R10 ;  /* 0x00000007050a7224 */ /* 0x000fe400078e020a */
[----:B------:R-:W-:-:S07]  /*2240*/  IMAD R9, R3, R2, R9 ;  /* 0x0000000203097224 */ /* 0x000fce00078e0209 */
.L_x_34:
[----:B------:R-:W-:Y:S01]  /*2250*/  VIADD R16, R16, 0x1 ;  /* 0x0000000110107836 */ /* 0x000fe20000000000 */
[----:B------:R-:W-:Y:S01]  /*2260*/  PLOP3.LUT P1, PT, PT, PT, PT, 0x80, 0x8 ;  /* 0x000000000008781c */ /* 0x000fe20003f2f070 */
[----:B------:R-:W-:Y:S02]  /*2270*/  IMAD.IADD R15, R10, 0x1, R63 ;  /* 0x000000010a0f7824 */ /* 0x000fe400078e023f */
[----:B------:R-:W-:Y:S01]  /*2280*/  IMAD.IADD R14, R9, 0x1, R62 ;  /* 0x00000001090e7824 */ /* 0x000fe200078e023e */
[----:B------:R-:W-:-:S04]  /*2290*/  ISETP.NE.AND P0, PT, R16, 0x2, PT ;  /* 0x000000021000780c */ /* 0x000fc80003f05270 */
[----:B------:R-:W-:Y:S02]  /*22a0*/  SEL R2, RZ, 0x1, P0 ;  /* 0x00000001ff027807 */ /* 0x000fe40000000000 */
[----:B------:R-:W-:Y:S02]  /*22b0*/  SEL R16, R16, RZ, P0 ;  /* 0x000000ff10107207 */ /* 0x000fe40000000000 */
[----:B------:R-:W-:Y:S01]  /*22c0*/  LOP3.LUT R13, R13, R2, RZ, 0x3c, !PT ;  /* 0x000000020d0d7212 */ /* 0x000fe200078e3cff */
[----:B------:R-:W-:Y:S06]  /*22d0*/  @P2 BRA `(.L_x_35) ;  /* 0xfffffff000982947 */ /* 0x000fec000383ffff */
[----:B------:R-:W-:Y:S01]  /*22e0*/  UIADD3 UR4, UPT, UPT, UR4, 0x20, URZ ;  /* 0x0000002004047890 */ /* 0x000fe2000fffe0ff */
[----:B------:R-:W-:-:S03]  /*22f0*/  SHF.L.U32 R2, R17, 0x1f, RZ ;  /* 0x0000001f11027819 */ /* 0x000fc600000006ff */
[----:B------:R-:W-:-:S09]  /*2300*/  ULEA UR5, UR6, UR4, 0x3 ;  /* 0x0000000406057291 */ /* 0x000fd2000f8e18ff */
[----:B------:R-:W1:Y:S02]  /*2310*/  SYNCS.PHASECHK.TRANS64.TRYWAIT P0, [UR5], R2 ;  /* 0x00000002ff0075a7 */ /* 0x000e640008001105 */
[----:B-1----:R-:W-:Y:S05]  /*2320*/  @!P0 BRA `(.L_x_36) ;  /* 0x0000005400b48947 */ /* 0x002fea0003800000 */
.L_x_136:
[----:B------:R-:W-:-:S04]  /*2330*/  UIADD3 UR6, UPT, UPT, UR6, 0x1, URZ ;  /* 0x0000000106067890 */ /* 0x000fc8000fffe0ff */
[----:B------:R-:W-:-:S04]  /*2340*/  UISETP.NE.AND UP0, UPT, UR6, 0x4, UPT ;  /* 0x000000040600788c */ /* 0x000fc8000bf05270 */
[----:B------:R-:W-:Y:S02]  /*2350*/  USEL UR7, URZ, 0x1, UP0 ;  /* 0x00000001ff077887 */ /* 0x000fe40008000000 */
[----:B------:R-:W-:-:S04]  /*2360*/  USEL UR6, UR6, URZ, UP0 ;  /* 0x000000ff06067287 */ /* 0x000fc80008000000 */
[----:B------:R-:W-:Y:S01]  /*2370*/  ULEA UR5, UR6, UR4, 0x3 ;  /* 0x0000000406057291 */ /* 0x000fe2000f8e18ff */
[----:B-1----:R-:W-:-:S04]  /*2380*/  LOP3.LUT R2, R17, UR7, RZ, 0x3c, !PT ;  /* 0x0000000711027c12 */ /* 0x002fc8000f8e3cff */
[----:B------:R-:W-:-:S04]  /*2390*/  SHF.L.U32 R3, R2, 0x1f, RZ ;  /* 0x0000001f02037819 */ /* 0x000fc800000006ff */
[----:B------:R-:W1:Y:S02]  /*23a0*/  SYNCS.PHASECHK.TRANS64.TRYWAIT P0, [UR5], R3 ;  /* 0x00000003ff0075a7 */ /* 0x000e640008001105 */
[----:B-1----:R-:W-:Y:S05]  /*23b0*/  @!P0 BRA `(.L_x_37) ;  /* 0x0000005400a88947 */ /* 0x002fea0003800000 */
.L_x_138:
[----:B------:R-:W-:-:S04]  /*23c0*/  UIADD3 UR6, UPT, UPT, UR6, 0x1, URZ ;  /* 0x0000000106067890 */ /* 0x000fc8000fffe0ff */
[----:B------:R-:W-:-:S04]  /*23d0*/  UISETP.NE.AND UP0, UPT, UR6, 0x4, UPT ;  /* 0x000000040600788c */ /* 0x000fc8000bf05270 */
[----:B------:R-:W-:Y:S02]  /*23e0*/  USEL UR7, URZ, 0x1, UP0 ;  /* 0x00000001ff077887 */ /* 0x000fe40008000000 */
[----:B------:R-:W-:-:S04]  /*23f0*/  USEL UR6, UR6, URZ, UP0 ;  /* 0x000000ff06067287 */ /* 0x000fc80008000000 */
[----:B------:R-:W-:Y:S01]  /*2400*/  ULEA UR5, UR6, UR4, 0x3 ;  /* 0x0000000406057291 */ /* 0x000fe2000f8e18ff */
[----:B------:R-:W-:-:S04]  /*2410*/  LOP3.LUT R2, R2, UR7, RZ, 0x3c, !PT ;  /* 0x0000000702027c12 */ /* 0x000fc8000f8e3cff */
[----:B-1----:R-:W-:-:S04]  /*2420*/  SHF.L.U32 R3, R2, 0x1f, RZ ;  /* 0x0000001f02037819 */ /* 0x002fc800000006ff */
[----:B------:R-:W1:Y:S02]  /*2430*/  SYNCS.PHASECHK.TRANS64.TRYWAIT P0, [UR5], R3 ;  /* 0x00000003ff0075a7 */ /* 0x000e640008001105 */
[----:B-1----:R-:W-:Y:S05]  /*2440*/  @!P0 BRA `(.L_x_38) ;  /* 0x00000054009c8947 */ /* 0x002fea0003800000 */
.L_x_140:
[----:B------:R-:W-:-:S04]  /*2450*/  UIADD3 UR6, UPT, UPT, UR6, 0x1, URZ ;  /* 0x0000000106067890 */ /* 0x000fc8000fffe0ff */
[----:B------:R-:W-:-:S04]  /*2460*/  UISETP.NE.AND UP0, UPT, UR6, 0x4, UPT ;  /* 0x000000040600788c */ /* 0x000fc8000bf05270 */
[----:B------:R-:W-:Y:S02]  /*2470*/  USEL UR5, URZ, 0x1, UP0 ;  /* 0x00000001ff057887 */ /* 0x000fe40008000000 */
[----:B------:R-:W-:-:S04]  /*2480*/  USEL UR6, UR6, URZ, UP0 ;  /* 0x000000ff06067287 */ /* 0x000fc80008000000 */
[----:B------:R-:W-:Y:S01]  /*2490*/  ULEA UR6, UR6, UR4, 0x3 ;  /* 0x0000000406067291 */ /* 0x000fe2000f8e18ff */
[----:B------:R-:W-:-:S04]  /*24a0*/  LOP3.LUT R2, R2, UR5, RZ, 0x3c, !PT ;  /* 0x0000000502027c12 */ /* 0x000fc8000f8e3cff */
[----:B------:R-:W-:Y:S01]  /*24b0*/  SHF.L.U32 R2, R2, 0x1f, RZ ;  /* 0x0000001f02027819 */ /* 0x000fe200000006ff */
[----:B-1--4-:R-:W-:-:S07]  /*24c0*/  IMAD.U32 R0, RZ, RZ, UR6 ;  /* 0x00000006ff007e24 */ /* 0x012fce000f8e00ff */
.L_x_39:
[----:B-1----:R1:W2:Y:S02]  /*24d0*/  SYNCS.PHASECHK.TRANS64.TRYWAIT P0, [R0+URZ], R2 ;  /* 0x00000002000075a7 */ /* 0x0022a400080011ff */
[----:B--2---:R-:W-:Y:S05]  /*24e0*/  @!P0 NANOSLEEP.SYNCS 0x989680 ;  /* 0x009896800000895d */ /* 0x004fea0003900000 */
[----:B------:R-:W2:Y:S02]  /*24f0*/  @!P0 SYNCS.PHASECHK.TRANS64 P0, [R0+URZ], R2 ;  /* 0x00000002000085a7 */ /* 0x000ea400080010ff */
[----:B--2---:R-:W-:Y:S05]  /*2500*/  @P0 EXIT ;  /* 0x000000000000094d */ /* 0x004fea0003800000 */
[----:B------:R-:W-:Y:S05]  /*2510*/  BRA `(.L_x_39) ;  /* 0xfffffffc00ec7947 */ /* 0x000fea000383ffff */
.L_x_17:
[----:B------:R-:W-:-:S04]  /*2520*/  UISETP.NE.AND UP1, UPT, UR37, URZ, UPT ;  /* 0x000000ff2500728c */ /* 0x000fc8000bf25270 */
[----:B------:R-:W-:-:S09]  /*2530*/  UISETP.NE.OR UP1, UPT, UR8, 0x1, UP1 ;  /* 0x000000010800788c */ /* 0x000fd20008f25670 */
[----:B------:R-:W-:Y:S05]  /*2540*/  BRA.U UP1, `(.L_x_40) ;  /* 0x0000000501487547 */ /* 0x000fea000b800000 */
[----:B------:R-:W-:Y:S01]  /*2550*/  ISETP.NE.AND P2, PT, R2, RZ, PT ;  /* 0x000000ff0200720c */ /* 0x000fe20003f45270 */
[----:B------:R-:W-:Y:S01]  /*2560*/  IMAD.MOV.U32 R12, RZ, RZ, 0x1 ;  /* 0x00000001ff0c7424 */ /* 0x000fe200078e00ff */
[----:B------:R-:W-:Y:S02]  /*2570*/  CS2R R10, SRZ ;  /* 0x00000000000a7805 */ /* 0x000fe4000001ff00 */
[----:B------:R-:W-:Y:S01]  /*2580*/  CS2R R8, SRZ ;  /* 0x0000000000087805 */ /* 0x000fe2000001ff00 */
[----:B------:R-:W-:Y:S01]  /*2590*/  UMOV UR4, 0x400 ;  /* 0x0000040000047882 */ /* 0x000fe20000000000 */
[----:B------:R-:W-:Y:S01]  /*25a0*/  UMOV UR6, URZ ;  /* 0x000000ff00067c82 */ /* 0x000fe20008000000 */
[----:B------:R-:W-:-:S12]  /*25b0*/  ULEA UR37, UR37, UR4, 0x18 ;  /* 0x0000000425257291 */ /* 0x000fd8000f8ec0ff */
.L_x_44:
[----:B------:R-:W-:Y:S02]  /*25c0*/  LEA R0, R8, UR37, 0x3 ;  /* 0x0000002508007c11 */ /* 0x000fe4000f8e18ff */
[----:B------:R-:W-:-:S03]  /*25d0*/  SHF.L.U32 R4, R9, 0x1f, RZ ;  /* 0x0000001f09047819 */ /* 0x000fc600000006ff */
[----:B------:R-:W-:Y:S01]  /*25e0*/  VIADD R5, R0, 0x100 ;  /* 0x0000010000057836 */ /* 0x000fe20000000000 */
[----:B------:R-:W1:Y:S02]  /*25f0*/  SYNCS.PHASECHK.TRANS64.TRYWAIT P0, [R0+URZ+0xf0], R4 ;  /* 0x0000f004000075a7 */ /* 0x000e6400080011ff */
[----:B-1----:R-:W-:Y:S05]  /*2600*/  @!P0 BRA `(.L_x_41) ;  /* 0x0000005400448947 */ /* 0x002fea0003800000 */
.L_x_141:
[----:B------:R-:W-:Y:S01]  /*2610*/  ULEA UR5, UR6, UR37, 0x3 ;  /* 0x0000002506057291 */ /* 0x000fe2000f8e18ff */
[----:B-1----:R-:W-:Y:S01]  /*2620*/  PRMT R0, RZ, 0x654, R5 ;  /* 0x00000654ff007816 */ /* 0x002fe20000000005 */
[----:B------:R-:W-:Y:S01]  /*2630*/  @!P2 IMAD.MOV.U32 R4, RZ, RZ, 0x10 ;  /* 0x00000010ff04a424 */ /* 0x000fe200078e00ff */
[----:B------:R-:W-:Y:S01]  /*2640*/  SHF.L.U32 R5, R12, 0x1f, RZ ;  /* 0x0000001f0c057819 */ /* 0x000fe200000006ff */
[----:B------:R-:W-:Y:S01]  /*2650*/  UIADD3 UR4, UPT, UPT, UR5, 0x90, URZ ;  /* 0x0000009005047890 */ /* 0x000fe2000fffe0ff */
[----:B------:R1:W-:Y:S05]  /*2660*/  SYNCS.ARRIVE.TRANS64.RED.A1T0 RZ, [R0+URZ], RZ ;  /* 0x000000ff00ff79a7 */ /* 0x0003ea00081004ff */
[----:B------:R-:W-:Y:S01]  /*2670*/  IMAD.U32 R6, RZ, RZ, UR4 ;  /* 0x00000004ff067e24 */ /* 0x000fe2000f8e00ff */
[----:B------:R-:W2:Y:S04]  /*2680*/  SYNCS.PHASECHK.TRANS64.TRYWAIT P0, [UR5+0xa0], R5 ;  /* 0x0000a005ff0075a7 */ /* 0x000ea80008001105 */
[----:B------:R-:W-:Y:S01]  /*2690*/  PRMT R6, R2, 0x654, R6 ;  /* 0x0000065402067816 */ /* 0x000fe20000000006 */
[----:B-12---:R-:W-:Y:S06]  /*26a0*/  @!P0 BRA `(.L_x_42) ;  /* 0x0000005400308947 */ /* 0x006fec0003800000 */
.L_x_143:
[----:B------:R-:W-:Y:S01]  /*26b0*/  ULEA UR4, UR6, UR37, 0x4 ;  /* 0x0000002506047291 */ /* 0x000fe2000f8e20ff */
[----:B------:R-:W-:Y:S01]  /*26c0*/  SEL R3, R6, R3, !P2 ;  /* 0x0000000306037207 */ /* 0x000fe20005000000 */
[----:B------:R-:W-:Y:S01]  /*26d0*/  UIADD3 UR5, UPT, UPT, UR5, 0x90, URZ ;  /* 0x0000009005057890 */ /* 0x000fe2000fffe0ff */
[----:B-1----:R-:W-:Y:S01]  /*26e0*/  LEA R0, R11, UR37, 0x3 ;  /* 0x000000250b007c11 */ /* 0x002fe2000f8e18ff */
[----:B------:R-:W-:Y:S01]  /*26f0*/  UIADD3 UR4, UPT, UPT, UR4, 0x120, URZ ;  /* 0x0000012004047890 */ /* 0x000fe2000fffe0ff */
[----:B------:R1:W-:Y:S01]  /*2700*/  @!P2 SYNCS.ARRIVE.TRANS64.RED RZ, [R3+URZ], R4 ;  /* 0x0000000403ffa9a7 */ /* 0x0003e200080004ff */
[----:B------:R-:W-:Y:S01]  /*2710*/  UIADD3 UR6, UPT, UPT, UR6, 0x1, URZ ;  /* 0x0000000106067890 */ /* 0x000fe2000fffe0ff */
[----:B------:R-:W-:-:S03]  /*2720*/  VIADD R8, R8, 0x1 ;  /* 0x0000000108087836 */ /* 0x000fc60000000000 */
[----:B------:R-:W-:Y:S02]  /*2730*/  UISETP.NE.AND UP0, UPT, UR6, 0x2, UPT ;  /* 0x000000020600788c */ /* 0x000fe4000bf05270 */
[----:B------:R-:W-:Y:S01]  /*2740*/  ISETP.NE.AND P0, PT, R8, 0x2, PT ;  /* 0x000000020800780c */ /* 0x000fe20003f05270 */
[----:B------:R-:W-:Y:S06]  /*2750*/  UGETNEXTWORKID.BROADCAST [UR4], [UR5] ;  /* 0x00000000040073ca */ /* 0x000fec0008000100 */
[----:B------:R-:W-:Y:S02]  /*2760*/  USEL UR4, URZ, 0x1, UP0 ;  /* 0x00000001ff047887 */ /* 0x000fe40008000000 */
[----:B------:R-:W-:-:S04]  /*2770*/  USEL UR6, UR6, URZ, UP0 ;  /* 0x000000ff06067287 */ /* 0x000fc80008000000 */
[----:B------:R-:W-:Y:S02]  /*2780*/  LOP3.LUT R12, R12, UR4, RZ, 0x3c, !PT ;  /* 0x000000040c0c7c12 */ /* 0x000fe4000f8e3cff */
[----:B-1----:R-:W-:-:S04]  /*2790*/  SHF.L.U32 R4, R10, 0x1f, RZ ;  /* 0x0000001f0a047819 */ /* 0x002fc800000006ff */
[----:B------:R-:W1:Y:S02]  /*27a0*/  SYNCS.PHASECHK.TRANS64.TRYWAIT P1, [R0+URZ+0x90], R4 ;  /* 0x00009004000075a7 */ /* 0x000e6400080211ff */
[----:B-1----:R-:W-:Y:S05]  /*27b0*/  @!P1 BRA `(.L_x_43) ;  /* 0x0000005400049947 */ /* 0x002fea0003800000 */
.L_x_144:
[C---:B-1----:R-:W-:Y:S01]  /*27c0*/  LEA R4, R11.reuse, UR37, 0x4 ;  /* 0x000000250b047c11 */ /* 0x042fe2000f8e20ff */
[----:B------:R-:W-:Y:S01]  /*27d0*/  VIADD R0, R0, 0xa0 ;  /* 0x000000a000007836 */ /* 0x000fe20000000000 */
[----:B------:R-:W-:Y:S01]  /*27e0*/  SEL R8, R8, RZ, P0 ;  /* 0x000000ff08087207 */ /* 0x000fe20000000000 */
[----:B------:R-:W-:-:S03]  /*27f0*/  VIADD R11, R11, 0x1 ;  /* 0x000000010b0b7836 */ /* 0x000fc60000000000 */
[----:B------:R-:W1:Y:S01]  /*2800*/  LDS.128 R4, [R4+0x120] ;  /* 0x0001200004047984 */ /* 0x000e620000000c00 */
[----:B------:R-:W-:Y:S02]  /*2810*/  PRMT R0, RZ, 0x654, R0 ;  /* 0x00000654ff007816 */ /* 0x000fe40000000000 */
[C---:B------:R-:W-:Y:S01]  /*2820*/  ISETP.NE.AND P1, PT, R11.reuse, 0x2, PT ;  /* 0x000000020b00780c */ /* 0x040fe20003f25270 */
[----:B------:R-:W-:Y:S01]  /*2830*/  @!PT LDS RZ, [RZ] ;  /* 0x00000000fffff984 */ /* 0x000fe20000000800 */
[----:B------:R-:W-:Y:S01]  /*2840*/  @!PT LDS RZ, [RZ] ;  /* 0x00000000fffff984 */ /* 0x000fe20000000800 */
[----:B------:R-:W-:Y:S01]  /*2850*/  @!PT LDS RZ, [RZ] ;  /* 0x00000000fffff984 */ /* 0x000fe20000000800 */
[----:B------:R-:W-:Y:S01]  /*2860*/  @!PT LDS RZ, [RZ] ;  /* 0x00000000fffff984 */ /* 0x000fe20000000800 */
[----:B------:R2:W-:Y:S06]  /*2870*/  MEMBAR.ALL.CTA ;  /* 0x0000000000007992 */ /* 0x0005ec0000008000 */
[----:B--2---:R-:W2:Y:S01]  /*2880*/  FENCE.VIEW.ASYNC.S ;  /* 0x00000000000073c6 */ /* 0x004ea20000000000 */
[----:B------:R-:W-:Y:S01]  /*2890*/  SEL R11, R11, RZ, P1 ;  /* 0x000000ff0b0b7207 */ /* 0x000fe20000800000 */
[----:B--2---:R2:W-:Y:S01]  /*28a0*/  SYNCS.ARRIVE.TRANS64.RED.A1T0 RZ, [R0+URZ], RZ ;  /* 0x000000ff00ff79a7 */ /* 0x0045e200081004ff */
[----:B-1----:R-:W-:-:S02]  /*28b0*/  LOP3.LUT P3, RZ, R6, 0x1, RZ, 0xc0, !PT ;  /* 0x0000000106ff7812 */ /* 0x002fc4000786c0ff */
[----:B------:R-:W-:-:S04]  /*28c0*/  SEL R4, RZ, 0x1, P1 ;  /* 0x00000001ff047807 */ /* 0x000fc80000800000 */
[----:B------:R-:W-:Y:S02]  /*28d0*/  LOP3.LUT R10, R10, R4, RZ, 0x3c, !PT ;  /* 0x000000040a0a7212 */ /* 0x000fe400078e3cff */
[----:B--2---:R-:W-:-:S04]  /*28e0*/  SEL R0, RZ, 0x1, P0 ;  /* 0x00000001ff007807 */ /* 0x004fc80000000000 */
[----:B------:R-:W-:Y:S01]  /*28f0*/  LOP3.LUT R9, R9, R0, RZ, 0x3c, !PT ;  /* 0x0000000009097212 */ /* 0x000fe200078e3cff */
[----:B------:R-:W-:Y:S06]  /*2900*/  @P3 BRA `(.L_x_44) ;  /* 0xfffffffc002c3947 */ /* 0x000fec000383ffff */
[----:B------:R-:W-:Y:S01]  /*2910*/  ULEA UR5, UR6, UR37, 0x3 ;  /* 0x0000002506057291 */ /* 0x000fe2000f8e18ff */
[----:B------:R-:W-:-:S08]  /*2920*/  SHF.L.U32 R2, R12, 0x1f, RZ ;  /* 0x0000001f0c027819 */ /* 0x000fd000000006ff */
[----:B------:R-:W1:Y:S02]  /*2930*/  SYNCS.PHASECHK.TRANS64 P0, [UR5+0xa0], R2 ;  /* 0x0000a002ff0075a7 */ /* 0x000e640008001005 */
[----:B-1----:R-:W-:Y:S05]  /*2940*/  @P0 BRA `(.L_x_45) ;  /* 0x0000000000080947 */ /* 0x002fea0003800000 */
[----:B------:R-:W1:Y:S02]  /*2950*/  SYNCS.PHASECHK.TRANS64.TRYWAIT P0, [UR5+0xa0], R2 ;  /* 0x0000a002ff0075a7 */ /* 0x000e640008001105 */
[----:B-1----:R-:W-:Y:S05]  /*2960*/  @!P0 BRA `(.L_x_46) ;  /* 0x0000005000ac8947 */ /* 0x002fea0003800000 */
.L_x_45:
[----:B------:R-:W-:-:S04]  /*2970*/  UIADD3 UR4, UPT, UPT, UR6, 0x1, URZ ;  /* 0x0000000106047890 */ /* 0x000fc8000fffe0ff */
[----:B------:R-:W-:-:S04]  /*2980*/  UISETP.NE.AND UP0, UPT, UR4, 0x2, UPT ;  /* 0x000000020400788c */ /* 0x000fc8000bf05270 */
[----:B------:R-:W-:Y:S02]  /*2990*/  USEL UR7, URZ, 0x1, UP0 ;  /* 0x00000001ff077887 */ /* 0x000fe40008000000 */
[----:B------:R-:W-:-:S04]  /*29a0*/  USEL UR4, UR4, URZ, UP0 ;  /* 0x000000ff04047287 */ /* 0x000fc80008000000 */
[----:B------:R-:W-:Y:S01]  /*29b0*/  ULEA UR4, UR4, UR37, 0x3 ;  /* 0x0000002504047291 */ /* 0x000fe2000f8e18ff */
[----:B-1----:R-:W-:-:S04]  /*29c0*/  LOP3.LUT R2, R12, UR7, RZ, 0x3c, !PT ;  /* 0x000000070c027c12 */ /* 0x002fc8000f8e3cff */
[----:B------:R-:W-:-:S04]  /*29d0*/  SHF.L.U32 R0, R2, 0x1f, RZ ;  /* 0x0000001f02007819 */ /* 0x000fc800000006ff */
[----:B------:R-:W1:Y:S02]  /*29e0*/  SYNCS.PHASECHK.TRANS64 P0, [UR4+0xa0], R0 ;  /* 0x0000a000ff0075a7 */ /* 0x000e640008001004 */
[----:B-1----:R-:W-:Y:S05]  /*29f0*/  @P0 EXIT ;  /* 0x000000000000094d */ /* 0x002fea0003800000 */
[----:B------:R-:W-:Y:S02]  /*2a00*/  SHF.L.U32 R2, R2, 0x1f, RZ ;  /* 0x0000001f02027819 */ /* 0x000fe400000006ff */
[----:B------:R-:W-:-:S07]  /*2a10*/  MOV R0, UR4 ;  /* 0x0000000400007c02 */ /* 0x000fce0008000f00 */
.L_x_47:
[----:B-1----:R1:W2:Y:S02]  /*2a20*/  SYNCS.PHASECHK.TRANS64.TRYWAIT P0, [R0+URZ+0xa0], R2 ;  /* 0x0000a002000075a7 */ /* 0x0022a400080011ff */
[----:B--2---:R-:W-:Y:S05]  /*2a30*/  @!P0 NANOSLEEP.SYNCS 0x989680 ;  /* 0x009896800000895d */ /* 0x004fea0003900000 */
[----:B------:R-:W2:Y:S02]  /*2a40*/  @!P0 SYNCS.PHASECHK.TRANS64 P0, [R0+URZ+0xa0], R2 ;  /* 0x0000a002000085a7 */ /* 0x000ea400080010ff */
[----:B--2---:R-:W-:Y:S05]  /*2a50*/  @P0 EXIT ;  /* 0x000000000000094d */ /* 0x004fea0003800000 */
[----:B------:R-:W-:Y:S05]  /*2a60*/  BRA `(.L_x_47) ;  /* 0xfffffffc00ec7947 */ /* 0x000fea000383ffff */
.L_x_40:
[----:B------:R-:W-:-:S09]  /*2a70*/  UISETP.NE.AND UP1, UPT, UR8, URZ, UPT ;  /* 0x000000ff0800728c */ /* 0x000fd2000bf25270 */
[----:B------:R-:W-:Y:S05]  /*2a80*/  BRA.U UP1, `(.L_x_48) ;  /* 0x0000000d01b47547 */ /* 0x000fea000b800000 */
[----:B------:R-:W-:Y:S01]  /*2a90*/  UMOV UR4, 0x40 ;  /* 0x0000004000047882 */ /* 0x000fe20000000000 */
[----:B------:R-:W-:Y:S01]  /*2aa0*/  NOP ;  /* 0x0000000000007918 */ /* 0x000fe20000000000 */
[----:B------:R-:W-:Y:S01]  /*2ab0*/  ULEA UR4, UR37, UR4, 0x18 ;  /* 0x0000000425047291 */ /* 0x000fe2000f8ec0ff */
[----:B------:R-:W-:Y:S02]  /*2ac0*/  UMOV UR5, 0x400 ;  /* 0x0000040000057882 */ /* 0x000fe40000000000 */
[----:B------:R-:W-:-:S06]  /*2ad0*/  ULEA UR37, UR37, UR5, 0x18 ;  /* 0x0000000525257291 */ /* 0x000fcc000f8ec0ff */
[----:B------:R-:W1:Y:S02]  /*2ae0*/  LDS.U8 R0, [UR4+0x1c] ;  /* 0x00001c04ff007984 */ /* 0x000e640008000000 */
[----:B-1----:R-:W-:-:S13]  /*2af0*/  ISETP.NE.AND P0, PT, R0, RZ, PT ;  /* 0x000000ff0000720c */ /* 0x002fda0003f05270 */
[----:B------:R-:W-:Y:S05]  /*2b00*/  @P0 BRA `(.L_x_49) ;  /* 0x0000000000580947 */ /* 0x000fea0003800000 */
[----:B------:R-:W-:-:S13]  /*2b10*/  ELECT P0, URZ, PT ;  /* 0x0000000000ff782f */ /* 0x000fda0003800000 */
[----:B------:R-:W-:Y:S05]  /*2b20*/  @!P0 BRA `(.L_x_50) ;  /* 0x0000000000608947 */ /* 0x000fea0003800000 */
[----:B------:R-:W-:Y:S01]  /*2b30*/  UMOV UR5, 0x10 ;  /* 0x0000001000057882 */ /* 0x000fe20000000000 */
[----:B------:R-:W-:Y:S01]  /*2b40*/  HFMA2 R0, -RZ, RZ, 0, 5.9604644775390625e-08 ;  /* 0x00000001ff007431 */ /* 0x000fe200000001ff */
[----:B------:R-:W-:-:S03]  /*2b50*/  MOV R2, 0xffff ;  /* 0x0000ffff00027802 */ /* 0x000fc60000000f00 */
[----:B------:R-:W-:Y:S04]  /*2b60*/  DEPBAR.LE SB1, 0x36 ;  /* 0x00009d800000791a */ /* 0x000fe80000000000 */
[----:B------:R-:W1:Y:S02]  /*2b70*/  UTCATOMSWS.FIND_AND_SET.ALIGN UP0, UR5, UR5 ;  /* 0x00000005000575e3 */ /* 0x000e640008000800 */
[----:B-1----:R-:W-:Y:S01]  /*2b80*/  MOV R3, UR5 ;  /* 0x0000000500037c02 */ /* 0x002fe20008000f00 */
[----:B------:R-:W-:Y:S06]  /*2b90*/  BRA.U UP0, `(.L_x_51) ;  /* 0x0000000100187547 */ /* 0x000fec000b800000 */
.L_x_52:
[----:B------:R-:W-:Y:S05]  /*2ba0*/  NANOSLEEP 0x64 ;  /* 0x000000640000795d */ /* 0x000fea0003800000 */
[----:B------:R-:W-:-:S05]  /*2bb0*/  UMOV UR5, 0x10 ;  /* 0x0000001000057882 */ /* 0x000fca0000000000 */
[----:B------:R-:W-:Y:S04]  /*2bc0*/  DEPBAR.LE SB1, 0x36 ;  /* 0x00009d800000791a */ /* 0x000fe80000000000 */
[----:B------:R-:W1:Y:S02]  /*2bd0*/  UTCATOMSWS.FIND_AND_SET.ALIGN UP0, UR5, UR5 ;  /* 0x00000005000575e3 */ /* 0x000e640008000800 */
[----:B-1----:R-:W-:Y:S01]  /*2be0*/  MOV R3, UR5 ;  /* 0x0000000500037c02 */ /* 0x002fe20008000f00 */
[----:B------:R-:W-:Y:S05]  /*2bf0*/  BRA.U !UP0, `(.L_x_52) ;  /* 0xfffffffd08e87547 */ /* 0x000fea000b83ffff */
.L_x_51:
[-C--:B------:R-:W-:Y:S02]  /*2c00*/  SHF.L.U32 R2, R2, R3.reuse, RZ ;  /* 0x0000000302027219 */ /* 0x080fe400000006ff */
[----:B------:R-:W-:Y:S01]  /*2c10*/  SHF.L.U32 R0, R0, R3, RZ ;  /* 0x0000000300007219 */ /* 0x000fe200000006ff */
[----:B------:R-:W-:Y:S02]  /*2c20*/  IMAD.SHL.U32 R3, R3, 0x20, RZ ;  /* 0x0000002003037824 */ /* 0x000fe400078e00ff */
[----:B------:R1:W-:Y:S04]  /*2c30*/  ATOMS.OR RZ, [UR4+0x14], R2 ;  /* 0x00001402ffff798c */ /* 0x0003e8000b000004 */
[----:B------:R1:W-:Y:S04]  /*2c40*/  ATOMS.OR RZ, [UR4+0x18], R0 ;  /* 0x00001800ffff798c */ /* 0x0003e8000b000004 */
[----:B------:R1:W-:Y:S01]  /*2c50*/  STS [UR37+0x140], R3 ;  /* 0x00014003ff007988 */ /* 0x0003e20008000825 */
[----:B------:R-:W-:Y:S05]  /*2c60*/  BRA `(.L_x_50) ;  /* 0x0000000000107947 */ /* 0x000fea0003800000 */
.L_x_49:
[----:B------:R-:W-:Y:S02]  /*2c70*/  MOV R0, 0xffffffff ;  /* 0xffffffff00007802 */ /* 0x000fe40000000f00 */
[----:B------:R-:W-:-:S03]  /*2c80*/  MOV R2, 0x2cb0 ;  /* 0x00002cb000027802 */ /* 0x000fc60000000f00 */
[----:B------:R1:W-:Y:S04]  /*2c90*/  STS [UR37+0x140], R0 ;  /* 0x00014000ff007988 */ /* 0x0003e80008000825 */
[----:B-1-3-5:R-:W-:Y:S05]  /*2ca0*/  CALL.REL.NOINC `($__internal_1_$__cuda_sm10x_tcgen05_guardrail_trap_phase_invalid_during_alloc) ;  /* 0x0000005400f47944 */ /* 0x02afea0003c00000 */
.L_x_50:
[----:B------:R-:W-:Y:S05]  /*2cb0*/  WARPSYNC.ALL ;  /* 0x0000000000007948 */ /* 0x000fea0003800000 */
[----:B------:R-:W2:Y:S01]  /*2cc0*/  S2UR UR5, SR_CgaCtaId ;  /* 0x00000000000579c3 */ /* 0x000ea20000008800 */
[----:B------:R-:W-:Y:S01]  /*2cd0*/  UMOV UR4, 0x400 ;  /* 0x0000040000047882 */ /* 0x000fe20000000000 */
[----:B------:R-:W-:-:S06]  /*2ce0*/  NOP ;  /* 0x0000000000007918 */ /* 0x000fcc0000000000 */
[----:B------:R-:W-:Y:S06]  /*2cf0*/  BAR.ARV 0x6, 0xa0 ;  /* 0x0182800000007b1d */ /* 0x000fec0000002000 */
[----:B------:R-:W4:Y:S01]  /*2d00*/  LDCU UR7, c[0x0][0x38c] ;  /* 0x00007180ff0777ac */ /* 0x000f220008000800 */
[----:B------:R-:W-:Y:S01]  /*2d10*/  IMAD.MOV.U32 R11, RZ, RZ, 0x1 ;  /* 0x00000001ff0b7424 */ /* 0x000fe200078e00ff */
[----:B------:R-:W-:Y:S01]  /*2d20*/  CS2R R8, SRZ ;  /* 0x0000000000087805 */ /* 0x000fe2000001ff00 */
[----:B------:R-:W-:Y:S01]  /*2d30*/  IMAD.MOV.U32 R10, RZ, RZ, RZ ;  /* 0x000000ffff0a7224 */ /* 0x000fe200078e00ff */
[----:B------:R-:W3:Y:S01]  /*2d40*/  LDCU UR6, c[0x0][0x38c] ;  /* 0x00007180ff0677ac */ /* 0x000ee20008000800 */
[----:B------:R-:W-:Y:S01]  /*2d50*/  UMOV UR15, URZ ;  /* 0x000000ff000f7c82 */ /* 0x000fe20008000000 */
[----:B------:R-:W-:Y:S01]  /*2d60*/  UMOV UR14, URZ ;  /* 0x000000ff000e7c82 */ /* 0x000fe20008000000 */
[----:B--2---:R-:W-:Y:S01]  /*2d70*/  ULEA UR5, UR5, UR4, 0x18 ;  /* 0x0000000405057291 */ /* 0x004fe2000f8ec0ff */
[----:B------:R-:W-:Y:S01]  /*2d80*/  UMOV UR24, 0x0 ;  /* 0x0000000000187882 */ /* 0x000fe20000000000 */
[----:B------:R-:W-:-:S02]  /*2d90*/  UMOV UR25, 0x8100910 ;  /* 0x0810091000197882 */ /* 0x000fc40000000000 */
[----:B------:R-:W-:Y:S02]  /*2da0*/  UIADD3 UR10, UPT, UPT, UR5, 0x8400, URZ ;  /* 0x00008400050a7890 */ /* 0x000fe4000fffe0ff */
[----:B------:R-:W-:Y:S02]  /*2db0*/  UIADD3 UR11, UPT, UPT, UR5, 0x18400, URZ ;  /* 0x00018400050b7890 */ /* 0x000fe4000fffe0ff */
[----:B----4-:R-:W-:Y:S01]  /*2dc0*/  UIADD3 UR7, UPT, UPT, UR7, 0x1f, URZ ;  /* 0x0000001f07077890 */ /* 0x010fe2000fffe0ff */
[----:B-1----:R-:W1:Y:S01]  /*2dd0*/  LDS R0, [UR5+0x140] ;  /* 0x00014005ff007984 */ /* 0x002e620008000800 */
[----:B------:R-:W-:Y:S02]  /*2de0*/  USHF.R.U32.HI UR10, URZ, 0x4, UR10 ;  /* 0x00000004ff0a7899 */ /* 0x000fe4000801160a */
[----:B------:R-:W-:Y:S02]  /*2df0*/  USHF.R.S32.HI UR4, URZ, 0x1f, UR7 ;  /* 0x0000001fff047899 */ /* 0x000fe40008011407 */
[----:B------:R-:W-:-:S02]  /*2e00*/  USHF.R.U32.HI UR11, URZ, 0x4, UR11 ;  /* 0x00000004ff0b7899 */ /* 0x000fc4000801160b */
[----:B------:R-:W-:Y:S02]  /*2e10*/  ULEA.HI UR4, UR4, UR7, URZ, 0x5 ;  /* 0x0000000704047291 */ /* 0x000fe4000f8f28ff */
[----:B------:R-:W-:Y:S02]  /*2e20*/  ULOP3.LUT UR10, UR10, 0x3fff, URZ, 0xc0, !UPT ;  /* 0x00003fff0a0a7892 */ /* 0x000fe4000f8ec0ff */
[----:B------:R-:W-:Y:S02]  /*2e30*/  USHF.R.S32.HI UR4, URZ, 0x5, UR4 ;  /* 0x00000005ff047899 */ /* 0x000fe40008011404 */
[----:B------:R-:W-:Y:S02]  /*2e40*/  ULOP3.LUT UR11, UR11, 0x3fff, URZ, 0xc0, !UPT ;  /* 0x00003fff0b0b7892 */ /* 0x000fe4000f8ec0ff */
[----:B------:R-:W-:Y:S01]  /*2e50*/  UISETP.LT.AND UP0, UPT, UR4, 0x1, UPT ;  /* 0x000000010400788c */ /* 0x000fe2000bf01270 */
[----:B------:R-:W-:Y:S01]  /*2e60*/  UMOV UR22, 0x0 ;  /* 0x0000000000167882 */ /* 0x000fe20000000000 */
[----:B------:R-:W-:-:S02]  /*2e70*/  UMOV UR23, 0x8100910 ;  /* 0x0810091000177882 */ /* 0x000fc40000000000 */
[----:B------:R-:W-:Y:S02]  /*2e80*/  USEL UR9, UR4, 0x1, !UP0 ;  /* 0x0000000104097887 */ /* 0x000fe4000c000000 */
[----:B------:R-:W-:Y:S02]  /*2e90*/  ULOP3.LUT UR10, UR10, 0x10000, URZ, 0xfc, !UPT ;  /* 0x000100000a0a7892 */ /* 0x000fe4000f8efcff */
[----:B------:R-:W-:Y:S02]  /*2ea0*/  ULOP3.LUT UR11, UR11, 0x10000, URZ, 0xfc, !UPT ;  /* 0x000100000b0b7892 */ /* 0x000fe4000f8efcff */
[----:B------:R-:W-:Y:S02]  /*2eb0*/  UIADD3 UR9, UPT, UPT, -UR9, URZ, URZ ;  /* 0x000000ff09097290 */ /* 0x000fe4000fffe1ff */
[----:B---3--:R-:W-:Y:S01]  /*2ec0*/  UISETP.GE.AND UP3, UPT, UR6, 0x1, UPT ;  /* 0x000000010600788c */ /* 0x008fe2000bf66270 */
[----:B------:R-:W-:Y:S01]  /*2ed0*/  UMOV UR20, 0x0 ;  /* 0x0000000000147882 */ /* 0x000fe20000000000 */
[----:B------:R-:W-:Y:S01]  /*2ee0*/  UMOV UR21, 0x8100910 ;  /* 0x0810091000157882 */ /* 0x000fe20000000000 */
[----:B------:R-:W-:Y:S01]  /*2ef0*/  UMOV UR18, 0x0 ;  /* 0x0000000000127882 */ /* 0x000fe20000000000 */
[----:B------:R-:W-:Y:S01]  /*2f00*/  UMOV UR19, 0x8100910 ;  /* 0x0810091000137882 */ /* 0x000fe20000000000 */
[----:B-1----:R-:W-:-:S15]  /*2f10*/  R2UR UR16, R0 ;  /* 0x00000000001072ca */ /* 0x002fde00000e0000 */
.L_x_59:
[----:B------:R-:W-:Y:S02]  /*2f20*/  LEA R0, R10, UR5, 0x3 ;  /* 0x000000050a007c11 */ /* 0x000fe4000f8e18ff */
[----:B------:R-:W-:Y:S02]  /*2f30*/  SHF.L.U32 R2, R9, 0x1f, RZ ;  /* 0x0000001f09027819 */ /* 0x000fe400000006ff */
[----:B------:R-:W-:Y:S01]  /*2f40*/  PLOP3.LUT P0, PT, PT, PT, UP3, 0x80, 0x8 ;  /* 0x000000000008781c */ /* 0x000fe20003f0f038 */
[----:B------:R-:W-:Y:S01]  /*2f50*/  VIADD R3, R0, 0xa0 ;  /* 0x000000a000037836 */ /* 0x000fe20000000000 */
[----:B-1----:R-:W1:Y:S02]  /*2f60*/  SYNCS.PHASECHK.TRANS64.TRYWAIT P1, [R0+URZ+0x90], R2 ;  /* 0x00009002000075a7 */ /* 0x002e6400080211ff */
[----:B-1-3--:R-:W-:Y:S09]  /*2f70*/  @!P1 BRA `(.L_x_53) ;  /* 0x0000004c00409947 */ /* 0x00aff20003800000 */
.L_x_146:
[----:B------:R-:W-:Y:S01]  /*2f80*/  LEA R4, R10, UR5, 0x4 ;  /* 0x000000050a047c11 */ /* 0x000fe2000f8e20ff */
[----:B------:R-:W-:Y:S01]  /*2f90*/  @UP3 ULEA UR6, UR14, UR5, 0x3 ;  /* 0x000000050e063291 */ /* 0x000fe2000f8e18ff */
[----:B------:R-:W-:Y:S01]  /*2fa0*/  PLOP3.LUT P2, PT, PT, PT, PT, 0x80, 0x8 ;  /* 0x000000000008781c */ /* 0x000fe20003f4f070 */
[----:B------:R-:W-:Y:S01]  /*2fb0*/  ULEA UR7, UR15, UR5, 0x3 ;  /* 0x000000050f077291 */ /* 0x000fe2000f8e18ff */
[----:B------:R-:W-:Y:S01]  /*2fc0*/  PRMT R3, RZ, 0x654, R3 ;  /* 0x00000654ff037816 */ /* 0x000fe20000000003 */
[----:B------:R-:W-:Y:S01]  /*2fd0*/  ULEA UR8, UR15, UR16, 0x6 ;  /* 0x000000100f087291 */ /* 0x000fe2000f8e30ff */
[----:B------:R-:W2:Y:S01]  /*2fe0*/  LDS.128 R4, [R4+0x120] ;  /* 0x0001200004047984 */ /* 0x000ea20000000c00 */
[----:B-1----:R-:W-:Y:S02]  /*2ff0*/  @P0 SHF.L.U32 R2, R8, 0x1f, RZ ;  /* 0x0000001f08020819 */ /* 0x002fe400000006ff */
[----:B------:R-:W-:Y:S01]  /*3000*/  SHF.L.U32 R0, R11, 0x1f, RZ ;  /* 0x0000001f0b007819 */ /* 0x000fe200000006ff */
[----:B------:R-:W-:Y:S01]  /*3010*/  @!PT LDS RZ, [RZ] ;  /* 0x00000000fffff984 */ /* 0x000fe20000000800 */
[----:B------:R-:W-:Y:S01]  /*3020*/  @!PT LDS RZ, [RZ] ;  /* 0x00000000fffff984 */ /* 0x000fe20000000800 */
[----:B------:R-:W-:Y:S01]  /*3030*/  @!PT LDS RZ, [RZ] ;  /* 0x00000000fffff984 */ /* 0x000fe20000000800 */
[----:B------:R-:W-:Y:S01]  /*3040*/  @!PT LDS RZ, [RZ] ;  /* 0x00000000fffff984 */ /* 0x000fe20000000800 */
[----:B------:R1:W-:Y:S06]  /*3050*/  MEMBAR.ALL.CTA ;  /* 0x0000000000007992 */ /* 0x0003ec0000008000 */
[----:B-1----:R-:W1:Y:S02]  /*3060*/  FENCE.VIEW.ASYNC.S ;  /* 0x00000000000073c6 */ /* 0x002e640000000000 */
[----:B-1----:R1:W-:Y:S01]  /*3070*/  SYNCS.ARRIVE.TRANS64.RED.A1T0 RZ, [R3+URZ], RZ ;  /* 0x000000ff03ff79a7 */ /* 0x0023e200081004ff */
[----:B------:R1:W3:Y:S01]  /*3080*/  @P0 SYNCS.PHASECHK.TRANS64.TRYWAIT P2, [UR6], R2 ;  /* 0x00000002ff0005a7 */ /* 0x0002e20008041106 */
[----:B--2---:R-:W-:Y:S01]  /*3090*/  LOP3.LUT P1, RZ, R6, 0x1, RZ, 0xc0, !PT ;  /* 0x0000000106ff7812 */ /* 0x004fe2000782c0ff */
[----:B------:R-:W2:Y:S02]  /*30a0*/  SYNCS.PHASECHK.TRANS64.TRYWAIT P0, [UR7+0xd0], R0 ;  /* 0x0000d000ff0075a7 */ /* 0x000ea40008001107 */
[----:B-123--:R-:W-:Y:S10]  /*30b0*/  @!P0 BRA `(.L_x_54) ;  /* 0x0000004c00048947 */ /* 0x00eff40003800000 */
.L_x_148:
[----:B------:R-:W-:Y:S01]  /*30c0*/  IADD3 R10, PT, PT, R10, 0x1, RZ ;  /* 0x000000010a0a7810 */ /* 0x000fe20007ffe0ff */
[----:B------:R-:W-:Y:S06]  /*30d0*/  BRA.U !UP3, `(.L_x_55) ;  /* 0x000000010bc07547 */ /* 0x000fec000b800000 */
[----:B------:R-:W-:Y:S01]  /*30e0*/  UPLOP3.LUT UP4, UPT, UPT, UPT, UPT, 0x40, 0x4 ;  /* 0x000000000004789c */ /* 0x000fe20003f8e870 */
[----:B------:R-:W-:Y:S01]  /*30f0*/  UMOV UR13, UR9 ;  /* 0x00000009000d7c82 */ /* 0x000fe20008000000 */
[----:B------:R-:W-:Y:S01]  /*3100*/  UMOV UR12, UR4 ;  /* 0x00000004000c7c82 */ /* 0x000fe20008000000 */
[----:B------:R-:W-:-:S08]  /*3110*/  UMOV UR17, UR14 ;  /* 0x0000000e00117c82 */ /* 0x000fd00008000000 */
.L_x_58:
[----:B------:R-:W-:Y:S02]  /*3120*/  UIADD3 UR13, UPT, UPT, UR13, 0x1, URZ ;  /* 0x000000010d0d7890 */ /* 0x000fe4000fffe0ff */
[----:B--2---:R-:W-:Y:S02]  /*3130*/  ULEA UR6, UR17, UR5, 0x3 ;  /* 0x0000000511067291 */ /* 0x004fe4000f8e18ff */
[----:B------:R-:W-:Y:S01]  /*3140*/  UISETP.NE.AND UP0, UPT, UR13, URZ, UPT ;  /* 0x000000ff0d00728c */ /* 0x000fe2000bf05270 */
[----:B---3--:R-:W-:Y:S10]  /*3150*/  @P2 BRA `(.L_x_56) ;  /* 0x00000000000c2947 */ /* 0x008ff40003800000 */
[----:B-1----:R-:W-:Y:S04]  /*3160*/  SHF.L.U32 R2, R8, 0x1f, RZ ;  /* 0x0000001f08027819 */ /* 0x002fe800000006ff */
[----:B------:R-:W1:Y:S02]  /*3170*/  SYNCS.PHASECHK.TRANS64.TRYWAIT P0, [UR6], R2 ;  /* 0x00000002ff0075a7 */ /* 0x000e640008001106 */
[----:B-1----:R-:W-:Y:S05]  /*3180*/  @!P0 BRA `(.L_x_57) ;  /* 0x0000004800e88947 */ /* 0x002fea0003800000 */
.L_x_56:
[----:B------:R-:W-:Y:S01]  /*3190*/  UISETP.NE.AND UP1, UPT, UR12, 0x1, UPT ;  /* 0x000000010c00788c */ /* 0x000fe2000bf25270 */
[----:B------:R-:W-:Y:S01]  /*31a0*/  PLOP3.LUT P2, PT, PT, PT, PT, 0x80, 0x8 ;  /* 0x000000000008781c */ /* 0x000fe20003f4f070 */
[----:B------:R-:W-:Y:S02]  /*31b0*/  UIADD3 UR14, UPT, UPT, UR17, 0x1, URZ ;  /* 0x00000001110e7890 */ /* 0x000fe4000fffe0ff */
[----:B------:R-:W-:Y:S02]  /*31c0*/  ULEA UR28, UR17, UR11, 0x9 ;  /* 0x0000000b111c7291 */ /* 0x000fe4000f8e48ff */
[----:B------:R-:W-:Y:S01]  /*31d0*/  UISETP.NE.AND UP2, UPT, UR14, 0x4, UPT ;  /* 0x000000040e00788c */ /* 0x000fe2000bf45270 */
[----:B------:R-:W-:Y:S01]  /*31e0*/  PLOP3.LUT P0, PT, PT, PT, UP1, 0x80, 0x8 ;  /* 0x000000000008781c */ /* 0x000fe20003f0f018 */
[----:B------:R-:W-:Y:S02]  /*31f0*/  UIADD3 UR40, UPT, UPT, UR28, 0x2, URZ ;  /* 0x000000021c287890 */ /* 0x000fe4000fffe0ff */
[----:B------:R-:W-:Y:S02]  /*3200*/  USEL UR27, URZ, 0x1, UP2 ;  /* 0x00000001ff1b7887 */ /* 0x000fe40009000000 */
[----:B------:R-:W-:Y:S02]  /*3210*/  USEL UR14, UR14, URZ, UP2 ;  /* 0x000000ff0e0e7287 */ /* 0x000fe40009000000 */
[----:B------:R-:W-:Y:S02]  /*3220*/  UIADD3 UR36, UPT, UPT, UR28, 0x4, URZ ;  /* 0x000000041c247890 */ /* 0x000fe4000fffe0ff */
[----:B------:R-:W-:Y:S01]  /*3230*/  @UP1 ULEA UR26, UR14, UR5, 0x3 ;  /* 0x000000050e1a1291 */ /* 0x000fe2000f8e18ff */
[----:B------:R-:W-:Y:S01]  /*3240*/  LOP3.LUT R8, R8, UR27, RZ, 0x3c, !PT ;  /* 0x0000001b08087c12 */ /* 0x000fe2000f8e3cff */
[----:B------:R-:W-:Y:S02]  /*3250*/  UIADD3 UR32, UPT, UPT, UR28, 0x6, URZ ;  /* 0x000000061c207890 */ /* 0x000fe4000fffe0ff */
[----:B------:R-:W-:Y:S01]  /*3260*/  UIADD3 UR6, UPT, UPT, UR6, 0x20, URZ ;  /* 0x0000002006067890 */ /* 0x000fe2000fffe0ff */
[----:B-1----:R-:W-:Y:S01]  /*3270*/  @P0 SHF.L.U32 R0, R8, 0x1f, RZ ;  /* 0x0000001f08000819 */ /* 0x002fe200000006ff */
[----:B------:R-:W-:Y:S01]  /*3280*/  UIADD3 UR12, UPT, UPT, UR12, -0x1, URZ ;  /* 0xffffffff0c0c7890 */ /* 0x000fe2000fffe0ff */
[----:B------:R-:W-:Y:S02]  /*3290*/  UMOV UR29, 0x40004040 ;  /* 0x40004040001d7882 */ /* 0x000fe40000000000 */
[----:B------:R2:W3:Y:S01]  /*32a0*/  @P0 SYNCS.PHASECHK.TRANS64.TRYWAIT P2, [UR26], R0 ;  /* 0x00000000ff0005a7 */ /* 0x0004e2000804111a */
[----:B------:R-:W-:Y:S01]  /*32b0*/  ULEA UR26, UR17, UR10, 0xa ;  /* 0x0000000a111a7291 */ /* 0x000fe2000f8e50ff */
[----:B------:R-:W-:Y:S01]  /*32c0*/  UMOV UR27, 0x40004040 ;  /* 0x40004040001b7882 */ /* 0x000fe20000000000 */
[----:B------:R-:W-:Y:S02]  /*32d0*/  UMOV UR41, 0x40004040 ;  /* 0x4000404000297882 */ /* 0x000fe40000000000 */
[----:B------:R-:W-:Y:S02]  /*32e0*/  UIADD3 UR38, UPT, UPT, UR26, 0x2, URZ ;  /* 0x000000021a267890 */ /* 0x000fe4000fffe0ff */
[----:B------:R-:W-:Y:S02]  /*32f0*/  UIADD3 UR34, UPT, UPT, UR26, 0x4, URZ ;  /* 0x000000041a227890 */ /* 0x000fe4000fffe0ff */
[----:B------:R-:W-:Y:S01]  /*3300*/  UIADD3 UR30, UPT, UPT, UR26, 0x6, URZ ;  /* 0x000000061a1e7890 */ /* 0x000fe2000fffe0ff */
[----:B------:R2:W-:Y:S01]  /*3310*/  UTCHMMA gdesc[UR26], gdesc[UR28], tmem[UR8], tmem[UR24], idesc[UR25], UP4 ;  /* 0x00ff181c1a0075ea */ /* 0x0005e2000a000008 */
[----:B------:R-:W-:Y:S01]  /*3320*/  UPLOP3.LUT UP4, UPT, UPT, UPT, UPT, 0x80, 0x8 ;  /* 0x000000000008789c */ /* 0x000fe20003f8f070 */
[----:B------:R-:W-:Y:S01]  /*3330*/  UMOV UR39, 0x40004040 ;  /* 0x4000404000277882 */ /* 0x000fe20000000000 */
[----:B------:R-:W-:Y:S01]  /*3340*/  UMOV UR37, 0x40004040 ;  /* 0x4000404000257882 */ /* 0x000fe20000000000 */
[----:B------:R2:W-:Y:S01]  /*3350*/  UTCHMMA gdesc[UR38], gdesc[UR40], tmem[UR8], tmem[UR22], idesc[UR23], UPT ;  /* 0x00ff1628260075ea */ /* 0x0005e2000b800008 */
[----:B------:R-:W-:Y:S01]  /*3360*/  UMOV UR35, 0x40004040 ;  /* 0x4000404000237882 */ /* 0x000fe20000000000 */
[----:B------:R-:W-:Y:S01]  /*3370*/  UMOV UR33, 0x40004040 ;  /* 0x4000404000217882 */ /* 0x000fe20000000000 */
[----:B------:R-:W-:Y:S01]  /*3380*/  UMOV UR31, 0x40004040 ;  /* 0x40004040001f7882 */ /* 0x000fe20000000000 */
[----:B------:R2:W-:Y:S01]  /*3390*/  UTCHMMA gdesc[UR34], gdesc[UR36], tmem[UR8], tmem[UR20], idesc[UR21], UPT ;  /* 0x00ff1424220075ea */ /* 0x0005e2000b800008 */
[----:B------:R2:W-:Y:S01]  /*33a0*/  UTCHMMA gdesc[UR30], gdesc[UR32], tmem[UR8], tmem[UR18], idesc[UR19], UPT ;  /* 0x00ff12201e0075ea */ /* 0x0005e2000b800008 */
[----:B------:R2:W-:Y:S01]  /*33b0*/  UTCBAR [UR6], URZ ;  /* 0x000000ff060073e9 */ /* 0x0005e200080000ff */
[----:B------:R-:W-:Y:S01]  /*33c0*/  UMOV UR17, UR14 ;  /* 0x0000000e00117c82 */ /* 0x000fe20008000000 */
[----:B------:R-:W-:Y:S05]  /*33d0*/  BRA.U UP0, `(.L_x_58) ;  /* 0xfffffffd00507547 */ /* 0x000fea000b83ffff */
.L_x_55:
[----:B------:R-:W-:Y:S01]  /*33e0*/  UIADD3 UR15, UPT, UPT, UR15, 0x1, URZ ;  /* 0x000000010f0f7890 */ /* 0x000fe2000fffe0ff */
[C---:B------:R-:W-:Y:S01]  /*33f0*/  ISETP.NE.AND P0, PT, R10.reuse, 0x2, PT ;  /* 0x000000020a00780c */ /* 0x040fe20003f05270 */
[----:B------:R-:W-:Y:S02]  /*3400*/  UIADD3 UR7, UPT, UPT, UR7, 0xb0, URZ ;  /* 0x000000b007077890 */ /* 0x000fe4000fffe0ff */
[----:B------:R-:W-:Y:S01]  /*3410*/  UISETP.NE.AND UP0, UPT, UR15, 0x4, UPT ;  /* 0x000000040f00788c */ /* 0x000fe2000bf05270 */
[----:B-12---:R-:W-:Y:S02]  /*3420*/  SEL R0, RZ, 0x1, P0 ;  /* 0x00000001ff007807 */ /* 0x006fe40000000000 */
[----:B------:R-:W-:Y:S01]  /*3430*/  SEL R10, R10, RZ, P0 ;  /* 0x000000ff0a0a7207 */ /* 0x000fe20000000000 */
[----:B------:R-:W-:Y:S01]  /*3440*/  USEL UR6, URZ, 0x1, UP0 ;  /* 0x00000001ff067887 */ /* 0x000fe20008000000 */
[----:B------:R-:W-:Y:S01]  /*3450*/  LOP3.LUT R9, R9, R0, RZ, 0x3c, !PT ;  /* 0x0000000009097212 */ /* 0x000fe200078e3cff */
[----:B------:R-:W-:Y:S01]  /*3460*/  USEL UR15, UR15, URZ, UP0 ;  /* 0x000000ff0f0f7287 */ /* 0x000fe20008000000 */
[----:B------:R1:W-:Y:S03]  /*3470*/  UTCBAR [UR7], URZ ;  /* 0x000000ff070073e9 */ /* 0x0003e600080000ff */
[----:B------:R-:W-:Y:S01]  /*3480*/  LOP3.LUT R11, R11, UR6, RZ, 0x3c, !PT ;  /* 0x000000060b0b7c12 */ /* 0x000fe2000f8e3cff */
[----:B------:R-:W-:Y:S07]  /*3490*/  @P1 BRA `(.L_x_59) ;  /* 0xfffffff800a01947 */ /* 0x000fee000383ffff */
[----:B------:R-:W2:Y:S01]  /*34a0*/  S2UR UR4, SR_CgaCtaId ;  /* 0x00000000000479c3 */ /* 0x000ea20000008800 */
[----:B------:R-:W-:Y:S01]  /*34b0*/  ELECT P0, URZ, PT ;  /* 0x0000000000ff782f */ /* 0x000fe20003800000 */
[----:B------:R-:W-:Y:S01]  /*34c0*/  IMAD.MOV.U32 R0, RZ, RZ, 0x1 ;  /* 0x00000001ff007424 */ /* 0x000fe200078e00ff */
[----:B------:R-:W-:Y:S01]  /*34d0*/  UIADD3 UR5, UPT, UPT, UR5, 0xd0, URZ ;  /* 0x000000d005057890 */ /* 0x000fe2000fffe0ff */
[----:B------:R-:W-:Y:S01]  /*34e0*/  SHF.L.U32 R2, R11, 0x1f, RZ ;  /* 0x0000001f0b027819 */ /* 0x000fe200000006ff */
[----:B------:R-:W-:-:S03]  /*34f0*/  UMOV UR6, 0x40 ;  /* 0x0000004000067882 */ /* 0x000fc60000000000 */
[----:B------:R-:W-:Y:S01]  /*3500*/  UVIRTCOUNT.DEALLOC.SMPOOL 0x80 ;  /* 0x000000800000784c */ /* 0x000fe20000000000 */
[----:B--2---:R-:W-:Y:S02]  /*3510*/  ULEA UR4, UR4, UR6, 0x18 ;  /* 0x0000000604047291 */ /* 0x004fe4000f8ec0ff */
[----:B------:R-:W-:-:S07]  /*3520*/  ULEA UR6, UR15, UR5, 0x3 ;  /* 0x000000050f067291 */ /* 0x000fce000f8e18ff */
[----:B------:R2:W-:Y:S02]  /*3530*/  @P0 STS.U8 [UR4+0x1c], R0 ;  /* 0x00001c00ff000988 */ /* 0x0005e40008000004 */
[----:B------:R-:W4:Y:S02]  /*3540*/  SYNCS.PHASECHK.TRANS64.TRYWAIT P0, [UR6], R2 ;  /* 0x00000002ff0075a7 */ /* 0x000f240008001106 */
[----:B--2-4-:R-:W-:Y:S05]  /*3550*/  @!P0 BRA `(.L_x_60) ;  /* 0x00000048000c8947 */ /* 0x014fea0003800000 */
.L_x_151:
[----:B-1----:R-:W-:-:S04]  /*3560*/  UIADD3 UR7, UPT, UPT, UR15, 0x1, URZ ;  /* 0x000000010f077890 */ /* 0x002fc8000fffe0ff */
[----:B------:R-:W-:-:S04]  /*3570*/  UISETP.NE.AND UP0, UPT, UR7, 0x4, UPT ;  /* 0x000000040700788c */ /* 0x000fc8000bf05270 */
[----:B------:R-:W-:Y:S02]  /*3580*/  USEL UR8, URZ, 0x1, UP0 ;  /* 0x00000001ff087887 */ /* 0x000fe40008000000 */
[----:B------:R-:W-:-:S04]  /*3590*/  USEL UR7, UR7, URZ, UP0 ;  /* 0x000000ff07077287 */ /* 0x000fc80008000000 */
[----:B------:R-:W-:Y:S01]  /*35a0*/  ULEA UR6, UR7, UR5, 0x3 ;  /* 0x0000000507067291 */ /* 0x000fe2000f8e18ff */
[----:B--2---:R-:W-:-:S04]  /*35b0*/  LOP3.LUT R2, R11, UR8, RZ, 0x3c, !PT ;  /* 0x000000080b027c12 */ /* 0x004fc8000f8e3cff */
[----:B------:R-:W-:-:S04]  /*35c0*/  SHF.L.U32 R3, R2, 0x1f, RZ ;  /* 0x0000001f02037819 */ /* 0x000fc800000006ff */
[----:B------:R-:W1:Y:S02]  /*35d0*/  SYNCS.PHASECHK.TRANS64.TRYWAIT P0, [UR6], R3 ;  /* 0x00000003ff0075a7 */ /* 0x000e640008001106 */
[----:B-1----:R-:W-:Y:S05]  /*35e0*/  @!P0 BRA `(.L_x_61) ;  /* 0x0000004800008947 */ /* 0x002fea0003800000 */
.L_x_153:
        /* <DEDUP_REMOVED lines=9> */
.L_x_155:
[----:B------:R-:W-:-:S04]  /*3680*/  UIADD3 UR7, UPT, UPT, UR7, 0x1, URZ ;  /* 0x0000000107077890 */ /* 0x000fc8000fffe0ff */
[----:B------:R-:W-:-:S04]  /*3690*/  UISETP.NE.AND UP0, UPT, UR7, 0x4, UPT ;  /* 0x000000040700788c */ /* 0x000fc8000bf05270 */
[----:B------:R-:W-:Y:S02]  /*36a0*/  USEL UR6, URZ, 0x1, UP0 ;  /* 0x00000001ff067887 */ /* 0x000fe40008000000 */
[----:B------:R-:W-:-:S04]  /*36b0*/  USEL UR7, UR7, URZ, UP0 ;  /* 0x000000ff07077287 */ /* 0x000fc80008000000 */
[----:B------:R-:W-:Y:S01]  /*36c0*/  ULEA UR7, UR7, UR5, 0x3 ;  /* 0x0000000507077291 */ /* 0x000fe2000f8e18ff */
[----:B------:R-:W-:-:S04]  /*36d0*/  LOP3.LUT R2, R2, UR6, RZ, 0x3c, !PT ;  /* 0x0000000602027c12 */ /* 0x000fc8000f8e3cff */
[----:B------:R-:W-:-:S04]  /*36e0*/  SHF.L.U32 R2, R2, 0x1f, RZ ;  /* 0x0000001f02027819 */ /* 0x000fc800000006ff */
[----:B------:R-:W2:Y:S02]  /*36f0*/  SYNCS.PHASECHK.TRANS64.TRYWAIT P0, [UR7], R2 ;  /* 0x00000002ff0075a7 */ /* 0x000ea40008001107 */
[----:B--2---:R-:W-:Y:S05]  /*3700*/  @!P0 BRA `(.L_x_63) ;  /* 0x0000004400e88947 */ /* 0x004fea0003800000 */
.L_x_157:
[----:B------:R-:W-:Y:S01]  /*3710*/  NOP ;  /* 0x0000000000007918 */ /* 0x000fe20000000000 */
[----:B-1----:R-:W1:Y:S01]  /*3720*/  LDS R0, [UR4+0x14] ;  /* 0x00001404ff007984 */ /* 0x002e620008000800 */
[----:B------:R-:W-:Y:S01]  /*3730*/  ULOP3.LUT UR6, UR16, 0xffff, URZ, 0xc0, !UPT ;  /* 0x0000ffff10067892 */ /* 0x000fe2000f8ec0ff */
[----:B------:R-:W-:Y:S01]  /*3740*/  UMOV UR8, 0xffff ;  /* 0x0000ffff00087882 */ /* 0x000fe20000000000 */
[----:B------:R-:W-:Y:S02]  /*3750*/  UMOV UR5, 0x1 ;  /* 0x0000000100057882 */ /* 0x000fe40000000000 */
[----:B------:R-:W-:-:S04]  /*3760*/  USHF.R.U32.HI UR6, URZ, 0x5, UR6 ;  /* 0x00000005ff067899 */ /* 0x000fc80008011606 */
[----:B------:R-:W-:Y:S02]  /*3770*/  USHF.L.U32 UR8, UR8, UR6, URZ ;  /* 0x0000000608087299 */ /* 0x000fe400080006ff */
[----:B------:R-:W-:-:S04]  /*3780*/  USHF.L.U32 UR5, UR5, UR6, URZ ;  /* 0x0000000605057299 */ /* 0x000fc800080006ff */
[----:B-1----:R-:W-:-:S04]  /*3790*/  LOP3.LUT R0, R0, UR8, RZ, 0xc0, !PT ;  /* 0x0000000800007c12 */ /* 0x002fc8000f8ec0ff */
[----:B------:R-:W-:-:S13]  /*37a0*/  ISETP.NE.AND P0, PT, R0, UR8, PT ;  /* 0x0000000800007c0c */ /* 0x000fda000bf05270 */
[----:B------:R-:W-:Y:S05]  /*37b0*/  @P0 BRA `(.L_x_64) ;  /* 0x0000000000580947 */ /* 0x000fea0003800000 */
[----:B------:R-:W1:Y:S02]  /*37c0*/  LDS R0, [UR4+0x18] ;  /* 0x00001804ff007984 */ /* 0x000e640008000800 */
[----:B-1----:R-:W-:-:S04]  /*37d0*/  LOP3.LUT R0, R0, UR5, RZ, 0xc0, !PT ;  /* 0x0000000500007c12 */ /* 0x002fc8000f8ec0ff */
[----:B------:R-:W-:-:S13]  /*37e0*/  ISETP.NE.AND P0, PT, R0, UR5, PT ;  /* 0x0000000500007c0c */ /* 0x000fda000bf05270 */
[----:B------:R-:W-:Y:S05]  /*37f0*/  @P0 BRA `(.L_x_65) ;  /* 0x00000000003c0947 */ /* 0x000fea0003800000 */
[----:B------:R-:W1:Y:S01]  /*3800*/  S2R R2, SR_LANEID ;  /* 0x0000000000027919 */ /* 0x000e620000000000 */
[----:B------:R-:W-:Y:S01]  /*3810*/  ULOP3.LUT UR8, URZ, UR8, URZ, 0x33, !UPT ;  /* 0x00000008ff087292 */ /* 0x000fe2000f8e33ff */
[----:B------:R-:W-:Y:S02]  /*3820*/  VOTEU.ANY UR7, UPT, PT ;  /* 0x0000000000077886 */ /* 0x000fe400038e0100 */
[----:B------:R-:W-:-:S03]  /*3830*/  UFLO.U32 UR7, UR7 ;  /* 0x00000007000772bd */ /* 0x000fc600080e0000 */
[----:B------:R-:W-:-:S04]  /*3840*/  IMAD.U32 R0, RZ, RZ, UR8 ;  /* 0x00000008ff007e24 */ /* 0x000fc8000f8e00ff */
[----:B------:R2:W4:Y:S02]  /*3850*/  REDUX UR6, R0 ;  /* 0x00000000000673c4 */ /* 0x0005240000000000 */
[----:B------:R1:W-:Y:S02]  /*3860*/  UTCATOMSWS.AND URZ, UR8 ;  /* 0x0000000800ff79e3 */ /* 0x0003e40008000000 */
[----:B-1----:R-:W-:Y:S02]  /*3870*/  ISETP.EQ.U32.AND P0, PT, R2, UR7, PT ;  /* 0x0000000702007c0c */ /* 0x002fe4000bf02070 */
[----:B--2---:R-:W-:Y:S02]  /*3880*/  LOP3.LUT R0, RZ, UR5, RZ, 0x33, !PT ;  /* 0x00000005ff007c12 */ /* 0x004fe4000f8e33ff */
[----:B----4-:R-:W-:Y:S02]  /*3890*/  MOV R2, UR6 ;  /* 0x0000000600027c02 */ /* 0x010fe40008000f00 */
[----:B------:R-:W1:Y:S07]  /*38a0*/  REDUX UR5, R0 ;  /* 0x00000000000573c4 */ /* 0x000e6e0000000000 */
[----:B------:R2:W-:Y:S01]  /*38b0*/  @P0 ATOMS.AND RZ, [UR4+0x14], R2 ;  /* 0x00001402ffff098c */ /* 0x0005e2000a800004 */
[----:B-1----:R-:W-:-:S05]  /*38c0*/  IMAD.U32 R0, RZ, RZ, UR5 ;  /* 0x00000005ff007e24 */ /* 0x002fca000f8e00ff */
[----:B------:R2:W-:Y:S01]  /*38d0*/  @P0 ATOMS.AND RZ, [UR4+0x18], R0 ;  /* 0x00001800ffff098c */ /* 0x0005e2000a800004 */
[----:B------:R-:W-:Y:S05]  /*38e0*/  BRA `(.L_x_66) ;  /* 0x0000000000147947 */ /* 0x000fea0003800000 */
.L_x_65:
[----:B------:R-:W-:Y:S02]  /*38f0*/  MOV R2, 0x3910 ;  /* 0x0000391000027802 */ /* 0x000fe40000000f00 */
[----:B---3-5:R-:W-:Y:S05]  /*3900*/  CALL.REL.NOINC `($__internal_0_$__cuda_sm10x_tcgen05_guardrail_trap_col_being_dealloced_not_returned_by_alloc) ;  /* 0x0000004800d07944 */ /* 0x028fea0003c00000 */
[----:B------:R-:W-:Y:S05]  /*3910*/  BRA `(.L_x_66) ;  /* 0x0000000000087947 */ /* 0x000fea0003800000 */
.L_x_64:
[----:B------:R-:W-:Y:S02]  /*3920*/  MOV R2, 0x3940 ;  /* 0x0000394000027802 */ /* 0x000fe40000000f00 */
[----:B---3-5:R-:W-:Y:S05]  /*3930*/  CALL.REL.NOINC `($__internal_2_$__cuda_sm10x_tcgen05_guardrail_trap_unallocated_columns_being_dealloced) ;  /* 0x0000004800dc7944 */ /* 0x028fea0003c00000 */
.L_x_66:
[----:B------:R-:W-:Y:S01]  /*3940*/  NOP ;  /* 0x0000000000007918 */ /* 0x000fe20000000000 */
[----:B------:R-:W-:Y:S05]  /*3950*/  EXIT ;  /* 0x000000000000794d */ /* 0x000fea0003800000 */
.L_x_48:
[----:B------:R-:W-:-:S09]  /*3960*/  UISETP.NE.OR UP2, UPT, UR8, 0x3, !UP2 ;  /* 0x000000030800788c */ /* 0x000fd2000d745670 */
[----:B------:R-:W-:Y:S05]  /*3970*/  BRA.U UP2, `(.L_x_67) ;  /* 0x0000001102047547 */ /* 0x000fea000b800000 */
[----:B------:R-:W1:Y:S01]  /*3980*/  LDC R0, c[0x0][0xb30] ;  /* 0x0002cc00ff007b82 */ /* 0x000e620000000800 */
[----:B------:R-:W2:Y:S01]  /*3990*/  LDCU.64 UR8, c[0x0][0x888] ;  /* 0x00011100ff0877ac */ /* 0x000ea20008000a00 */
[----:B------:R-:W-:Y:S01]  /*39a0*/  IMAD.MOV.U32 R30, RZ, RZ, 0x1 ;  /* 0x00000001ff1e7424 */ /* 0x000fe200078e00ff */
[----:B------:R-:W-:Y:S01]  /*39b0*/  CS2R R28, SRZ ;  /* 0x00000000001c7805 */ /* 0x000fe2000001ff00 */
[----:B------:R-:W-:Y:S01]  /*39c0*/  IMAD.MOV.U32 R25, RZ, RZ, 0x2000 ;  /* 0x00002000ff197424 */ /* 0x000fe200078e00ff */
[----:B------:R-:W4:Y:S03]  /*39d0*/  LDCU.64 UR4, c[0x0][0x890] ;  /* 0x00011200ff0477ac */ /* 0x000f260008000a00 */
[----:B------:R-:W3:Y:S01]  /*39e0*/  LDC R24, c[0x0][0x370] ;  /* 0x0000dc00ff187b82 */ /* 0x000ee20000000800 */
[----:B------:R-:W-:Y:S01]  /*39f0*/  UMOV UR7, 0x400 ;  /* 0x0000040000077882 */ /* 0x000fe20000000000 */
[----:B------:R-:W-:-:S02]  /*3a00*/  UPLOP3.LUT UP1, UPT, UPT, UPT, UPT, 0x40, 0x4 ;  /* 0x000000000004789c */ /* 0x000fc40003f2e870 */
[----:B------:R-:W-:-:S04]  /*3a10*/  ULEA UR7, UR37, UR7, 0x18 ;  /* 0x0000000725077291 */ /* 0x000fc8000f8ec0ff */
[----:B------:R-:W3:Y:S01]  /*3a20*/  LDC R3, c[0x0][0xb0c] ;  /* 0x0002c300ff037b82 */ /* 0x000ee20000000800 */
[----:B------:R-:W-:Y:S02]  /*3a30*/  UIADD3 UR13, UPT, UPT, UR7, 0x58, URZ ;  /* 0x00000058070d7890 */ /* 0x000fe4000fffe0ff */
[----:B--2---:R-:W-:Y:S02]  /*3a40*/  UISETP.NE.U32.AND UP2, UPT, UR8, URZ, UPT ;  /* 0x000000ff0800728c */ /* 0x004fe4000bf45070 */
[----:B------:R-:W-:Y:S02]  /*3a50*/  UIADD3 UR33, UPT, UPT, UR7, 0x40, URZ ;  /* 0x0000004007217890 */ /* 0x000fe4000fffe0ff */
[----:B----4-:R-:W-:Y:S01]  /*3a60*/  UISETP.NE.U32.AND UP3, UPT, UR4, URZ, UPT ;  /* 0x000000ff0400728c */ /* 0x010fe2000bf65070 */
[----:B------:R-:W2:Y:S01]  /*3a70*/  LDC R18, c[0x0][0xb20] ;  /* 0x0002c800ff127b82 */ /* 0x000ea20000000800 */
[----:B-1----:R-:W-:Y:S01]  /*3a80*/  ISETP.NE.AND P1, PT, R0, 0x1, PT ;  /* 0x000000010000780c */ /* 0x002fe20003f25270 */
[----:B------:R-:W-:-:S02]  /*3a90*/  UISETP.NE.AND.EX UP2, UPT, UR9, URZ, UPT, UP2 ;  /* 0x000000ff0900728c */ /* 0x000fc4000bf45320 */
[----:B------:R-:W-:Y:S02]  /*3aa0*/  UIADD3 UR25, UPT, UPT, UR7, 0x48, URZ ;  /* 0x0000004807197890 */ /* 0x000fe4000fffe0ff */
[----:B------:R-:W-:Y:S02]  /*3ab0*/  UIADD3 UR17, UPT, UPT, UR7, 0x50, URZ ;  /* 0x0000005007117890 */ /* 0x000fe4000fffe0ff */
[----:B-----5:R-:W1:Y:S01]  /*3ac0*/  LDC.64 R32, c[0x0][0x348] ;  /* 0x0000d200ff207b82 */ /* 0x020e620000000a00 */
[----:B------:R-:W-:Y:S02]  /*3ad0*/  UPRMT UR13, UR37, 0x654, UR13 ;  /* 0x00000654250d7896 */ /* 0x000fe4000800000d */
[----:B------:R-:W-:-:S05]  /*3ae0*/  UISETP.NE.AND.EX UP3, UPT, UR5, URZ, UPT, UP3 ;  /* 0x000000ff0500728c */ /* 0x000fca000bf65330 */
[----:B------:R-:W4:Y:S08]  /*3af0*/  LDC.64 R16, c[0x0][0xb10] ;  /* 0x0002c400ff107b82 */ /* 0x000f300000000a00 */
[----:B------:R-:W1:Y:S08]  /*3b00*/  LDC.64 R6, c[0x0][0xb18] ;  /* 0x0002c600ff067b82 */ /* 0x000e700000000a00 */
[----:B------:R-:W1:Y:S08]  /*3b10*/  LDC.64 R4, c[0x0][0xb28] ;  /* 0x0002ca00ff047b82 */ /* 0x000e700000000a00 */
[----:B--23--:R-:W1:Y:S02]  /*3b20*/  LDC R19, c[0x0][0x374] ;  /* 0x0000dd00ff137b82 */ /* 0x00ce640000000800 */
.L_x_78:
[C---:B------:R-:W-:Y:S02]  /*3b30*/  LEA R0, R29.reuse, UR7, 0x3 ;  /* 0x000000071d007c11 */ /* 0x040fe4000f8e18ff */
[----:B------:R-:W-:Y:S02]  /*3b40*/  SHF.L.U32 R2, R28, 0x1f, RZ ;  /* 0x0000001f1c027819 */ /* 0x000fe400000006ff */
[----:B------:R-:W-:Y:S02]  /*3b50*/  LEA R20, R29, UR7, 0x4 ;  /* 0x000000071d147c11 */ /* 0x000fe4000f8e20ff */
[----:B--2---:R-:W2:Y:S02]  /*3b60*/  SYNCS.PHASECHK.TRANS64.TRYWAIT P0, [R0+URZ+0x90], R2 ;  /* 0x00009002000075a7 */ /* 0x004ea400080011ff */
[----:B--2---:R-:W-:Y:S05]  /*3b70*/  @!P0 BRA `(.L_x_68) ;  /* 0x0000004000e48947 */ /* 0x004fea0003800000 */
.L_x_158:
[----:B------:R-:W-:Y:S01]  /*3b80*/  ISETP.GE.AND P0, PT, R26, 0x1, PT ;  /* 0x000000011a00780c */ /* 0x000fe20003f06270 */
[----:B------:R-:W3:Y:S01]  /*3b90*/  LDS.128 R20, [R20+0x120] ;  /* 0x0001200014147984 */ /* 0x000ee20000000c00 */
[----:B--2---:R-:W-:Y:S01]  /*3ba0*/  VIADD R0, R0, 0xa0 ;  /* 0x000000a000007836 */ /* 0x004fe20000000000 */
[----:B------:R-:W-:Y:S01]  /*3bb0*/  @!PT LDS RZ, [RZ] ;  /* 0x00000000fffff984 */ /* 0x000fe20000000800 */
[----:B------:R-:W-:Y:S01]  /*3bc0*/  @!PT LDS RZ, [RZ] ;  /* 0x00000000fffff984 */ /* 0x000fe20000000800 */
[----:B------:R-:W-:Y:S01]  /*3bd0*/  @!PT LDS RZ, [RZ] ;  /* 0x00000000fffff984 */ /* 0x000fe20000000800 */
[----:B------:R-:W-:Y:S01]  /*3be0*/  @!PT LDS RZ, [RZ] ;  /* 0x00000000fffff984 */ /* 0x000fe20000000800 */
[----:B------:R2:W-:Y:S06]  /*3bf0*/  MEMBAR.ALL.CTA ;  /* 0x0000000000007992 */ /* 0x0005ec0000008000 */
[----:B--2---:R-:W2:Y:S01]  /*3c00*/  FENCE.VIEW.ASYNC.S ;  /* 0x00000000000073c6 */ /* 0x004ea20000000000 */
[----:B------:R-:W-:Y:S04]  /*3c10*/  PRMT R0, RZ, 0x654, R0 ;  /* 0x00000654ff007816 */ /* 0x000fe80000000000 */
[----:B--2---:R2:W-:Y:S01]  /*3c20*/  SYNCS.ARRIVE.TRANS64.RED.A1T0 RZ, [R0+URZ], RZ ;  /* 0x000000ff00ff79a7 */ /* 0x0045e200081004ff */
[----:B---3--:R-:W-:Y:S11]  /*3c30*/  LOP3.LUT P3, RZ, R22, 0x1, RZ, 0xc0, !PT ;  /* 0x0000000116ff7812 */ /* 0x008ff6000786c0ff */
[----:B------:R-:W-:Y:S02]  /*3c40*/  @!UPT UIADD3 URZ, UPT, UPT, URZ, URZ, URZ ;  /* 0x000000fffffff290 */ /* 0x000fe4000fffe0ff */
[----:B------:R-:W-:Y:S02]  /*3c50*/  @P3 MOV R11, R20 ;  /* 0x00000014000b3202 */ /* 0x000fe40000000f00 */
[----:B------:R-:W-:Y:S01]  /*3c60*/  @P3 LOP3.LUT R10, R21, 0xffff, RZ, 0xc0, !PT ;  /* 0x0000ffff150a3812 */ /* 0x000fe200078ec0ff */
[----:B--2---:R-:W-:Y:S06]  /*3c70*/  @!P0 BRA `(.L_x_69) ;  /* 0x0000000000a48947 */ /* 0x004fec0003800000 */
[-C--:B-1----:R-:W-:Y:S01]  /*3c80*/  IMAD.HI.U32 R0, R19, R7.reuse, RZ ;  /* 0x0000000713007227 */ /* 0x082fe200078e00ff */
[----:B------:R-:W-:Y:S02]  /*3c90*/  ISETP.NE.AND P0, PT, R6, 0x1, PT ;  /* 0x000000010600780c */ /* 0x000fe40003f05270 */
[----:B------:R-:W-:Y:S01]  /*3ca0*/  ISETP.NE.AND P2, PT, R26, 0x1, PT ;  /* 0x000000011a00780c */ /* 0x000fe20003f45270 */
[----:B----4-:R-:W-:Y:S01]  /*3cb0*/  IMAD.HI.U32 R9, R24, R16, RZ ;  /* 0x0000001018097227 */ /* 0x010fe200078e00ff */
[----:B------:R-:W-:Y:S02]  /*3cc0*/  SHF.R.U32.HI R0, RZ, R18, R0 ;  /* 0x00000012ff007219 */ /* 0x000fe40000011600 */
[----:B------:R-:W-:Y:S01]  /*3cd0*/  ISETP.NE.AND P4, PT, R3, 0x1, PT ;  /* 0x000000010300780c */ /* 0x000fe20003f85270 */
[----:B------:R-:W-:Y:S01]  /*3ce0*/  IMAD.HI.U32 R13, R10, R7, RZ ;  /* 0x000000070a0d7227 */ /* 0x000fe200078e00ff */
[----:B------:R-:W-:Y:S02]  /*3cf0*/  SHF.R.U32.HI R9, RZ, R17, R9 ;  /* 0x00000011ff097219 */ /* 0x000fe40000011609 */
[----:B------:R-:W-:Y:S01]  /*3d00*/  SEL R0, R19, R0, !P0 ;  /* 0x0000000013007207 */ /* 0x000fe20004000000 */
[----:B------:R-:W-:Y:S01]  /*3d10*/  IMAD.HI.U32 R12, R11, R16, RZ ;  /* 0x000000100b0c7227 */ /* 0x000fe200078e00ff */
[----:B------:R-:W-:Y:S03]  /*3d20*/  SEL R9, R24, R9, !P4 ;  /* 0x0000000918097207 */ /* 0x000fe60006000000 */
[-C--:B------:R-:W-:Y:S01]  /*3d30*/  IMAD.HI.U32 R8, R0, R4.reuse, RZ ;  /* 0x0000000400087227 */ /* 0x080fe200078e00ff */
[----:B------:R-:W-:Y:S03]  /*3d40*/  SHF.R.U32.HI R12, RZ, R17, R12 ;  /* 0x00000011ff0c7219 */ /* 0x000fe6000001160c */
[----:B------:R-:W-:Y:S01]  /*3d50*/  IMAD.HI.U32 R2, R9, R4, RZ ;  /* 0x0000000409027227 */ /* 0x000fe200078e00ff */
[-C--:B------:R-:W-:Y:S02]  /*3d60*/  @P2 SHF.R.U32.HI R0, RZ, R5.reuse, R8 ;  /* 0x00000005ff002219 */ /* 0x080fe40000011608 */
[----:B------:R-:W-:Y:S02]  /*3d70*/  SHF.R.U32.HI R8, RZ, R18, R13 ;  /* 0x00000012ff087219 */ /* 0x000fe4000001160d */
[----:B------:R-:W-:Y:S01]  /*3d80*/  @P2 SHF.R.U32.HI R9, RZ, R5, R2 ;  /* 0x00000005ff092219 */ /* 0x000fe20000011602 */
[----:B------:R-:W-:Y:S01]  /*3d90*/  IMAD R0, R26, R0, RZ ;  /* 0x000000001a007224 */ /* 0x000fe200078e02ff */
[----:B------:R-:W-:Y:S02]  /*3da0*/  SEL R8, R10, R8, !P0 ;  /* 0x000000080a087207 */ /* 0x000fe40004000000 */
[----:B------:R-:W-:Y:S01]  /*3db0*/  SEL R2, R11, R12, !P4 ;  /* 0x0000000c0b027207 */ /* 0x000fe20006000000 */
[----:B------:R-:W-:Y:S01]  /*3dc0*/  IMAD R12, R26, R9, RZ ;  /* 0x000000091a0c7224 */ /* 0x000fe200078e02ff */
[C---:B------:R-:W-:Y:S01]  /*3dd0*/  ISETP.GE.AND P0, PT, R8.reuse, R0, PT ;  /* 0x000000000800720c */ /* 0x040fe20003f06270 */
[----:B------:R-:W-:Y:S03]  /*3de0*/  IMAD.HI.U32 R0, R8, R4, RZ ;  /* 0x0000000408007227 */ /* 0x000fe600078e00ff */
[----:B------:R-:W-:Y:S02]  /*3df0*/  ISETP.GE.OR P0, PT, R2, R12, P0 ;  /* 0x0000000c0200720c */ /* 0x000fe40000706670 */
[-C--:B------:R-:W-:Y:S04]  /*3e00*/  SHF.R.U32.HI R0, RZ, R5.reuse, R0 ;  /* 0x00000005ff007219 */ /* 0x080fe80000011600 */
[----:B------:R-:W-:Y:S05]  /*3e10*/  SEL R13, R8, R0, !P2 ;  /* 0x00000000080d7207 */ /* 0x000fea0005000000 */
[----:B------:R-:W-:Y:S02]  /*3e20*/  IMAD.MOV R12, RZ, RZ, -R13 ;  /* 0x000000ffff0c7224 */ /* 0x000fe400078e0a0d */
[----:B------:R-:W-:Y:S04]  /*3e30*/  @!P0 IMAD.HI.U32 R0, R2, R4, RZ ;  /* 0x0000000402008227 */ /* 0x000fe800078e00ff */
[----:B------:R-:W-:Y:S01]  /*3e40*/  IMAD R12, R26, R12, R8 ;  /* 0x0000000c1a0c7224 */ /* 0x000fe200078e0208 */
[----:B------:R-:W-:Y:S04]  /*3e50*/  @!P0 SHF.R.U32.HI R0, RZ, R5, R0 ;  /* 0x00000005ff008219 */ /* 0x000fe80000011600 */
[----:B------:R-:W-:Y:S04]  /*3e60*/  @!P0 SEL R0, R2, R0, !P2 ;  /* 0x0000000002008207 */ /* 0x000fe80005000000 */
[----:B------:R-:W-:Y:S01]  /*3e70*/  @!P0 IADD3 R13, PT, PT, R13, -R0, RZ ;  /* 0x800000000d0d8210 */ /* 0x000fe20007ffe0ff */
[----:B------:R-:W-:Y:S01]  /*3e80*/  @!P0 IMAD R0, R9, R12, R0 ;  /* 0x0000000c09008224 */ /* 0x000fe200078e0200 */
[----:B------:R-:W-:Y:S01]  /*3e90*/  IADD3 R9, PT, PT, -R8, RZ, RZ ;  /* 0x000000ff08097210 */ /* 0x000fe20007ffe1ff */
[--C-:B------:R-:W-:Y:S02]  /*3ea0*/  IMAD.MOV R12, RZ, RZ, -R2.reuse ;  /* 0x000000ffff0c7224 */ /* 0x100fe400078e0a02 */
[----:B------:R-:W-:Y:S02]  /*3eb0*/  @!P0 IMAD R8, R13, R26, R2 ;  /* 0x0000001a0d088224 */ /* 0x000fe400078e0202 */
[----:B------:R-:W-:Y:S02]  /*3ec0*/  @!P0 IMAD.MOV.U32 R2, RZ, RZ, R0 ;  /* 0x000000ffff028224 */ /* 0x000fe400078e0000 */
[----:B------:R-:W-:Y:S02]  /*3ed0*/  IMAD R11, R3, R12, R11 ;  /* 0x0000000c030b7224 */ /* 0x000fe400078e020b */
[----:B------:R-:W-:Y:S02]  /*3ee0*/  IMAD R10, R6, R9, R10 ;  /* 0x00000009060a7224 */ /* 0x000fe400078e020a */
[----:B------:R-:W-:Y:S02]  /*3ef0*/  IMAD R11, R2, R3, R11 ;  /* 0x00000003020b7224 */ /* 0x000fe400078e020b */
[----:B------:R-:W-:Y:S02]  /*3f00*/  IMAD R10, R8, R6, R10 ;  /* 0x00000006080a7224 */ /* 0x000fe400078e020a */
.L_x_69:
[----:B------:R-:W-:Y:S05]  /*3f10*/  BRA.U UP1, `(.L_x_70) ;  /* 0x0000000101107547 */ /* 0x000fea000b800000 */
[----:B------:R-:W-:Y:S04]  /*3f20*/  MOV R2, UR6 ;  /* 0x0000000600027c02 */ /* 0x000fe80008000f00 */
[----:B------:R-:W-:Y:S04]  /*3f30*/  SHF.L.U32 R2, R2, 0x1f, RZ ;  /* 0x0000001f02027819 */ /* 0x000fe800000006ff */
[----:B------:R-:W2:Y:S02]  /*3f40*/  SYNCS.PHASECHK.TRANS64.TRYWAIT P0, [UR7+0x88], R2 ;  /* 0x00008802ff0075a7 */ /* 0x000ea40008001107 */
[----:B--2---:R-:W-:Y:S05]  /*3f50*/  @!P0 BRA `(.L_x_71) ;  /* 0x0000004000008947 */ /* 0x004fea0003800000 */
.L_x_70:
[----:B------:R-:W-:Y:S02]  /*3f60*/  R2UR UR35, R15 ;  /* 0x000000000f2372ca */ /* 0x000fe400000e0000 */
[----:B------:R-:W-:Y:S02]  /*3f70*/  R2UR UR34, R14 ;  /* 0x000000000e2272ca */ /* 0x000fe400000e0000 */
[----:B------:R-:W-:Y:S02]  /*3f80*/  ISETP.NE.U32.AND P2, PT, RZ, UR4, PT ;  /* 0x00000004ff007c0c */ /* 0x000fe4000bf45070 */
[----:B------:R-:W-:Y:S02]  /*3f90*/  SHF.L.U32 R14, R30, 0x1f, RZ ;  /* 0x0000001f1e0e7819 */ /* 0x000fe400000006ff */
[----:B------:R-:W-:Y:S05]  /*3fa0*/  ISETP.NE.AND.EX P2, PT, RZ, UR5, PT, P2 ;  /* 0x00000005ff007c0c */ /* 0x000fea000bf45320 */
[----:B------:R-:W-:Y:S02]  /*3fb0*/  USHF.L.U32 UR35, UR35, 0x7, URZ ;  /* 0x0000000723237899 */ /* 0x000fe400080006ff */
[----:B------:R-:W-:Y:S01]  /*3fc0*/  USHF.L.U32 UR34, UR34, 0x6, URZ ;  /* 0x0000000622227899 */ /* 0x000fe200080006ff */
[----:B------:R-:W-:Y:S11]  /*3fd0*/  BRA.U !UP3, `(.L_x_72) ;  /* 0x000000010b347547 */ /* 0x000ff6000b800000 */
[----:B------:R-:W-:Y:S01]  /*3fe0*/  UPLOP3.LUT UP0, UPT, UPT, UPT, UP2, 0x80, 0x8 ;  /* 0x000000000008789c */ /* 0x000fe20003f0f020 */
[----:B--2---:R-:W-:Y:S02]  /*3ff0*/  HFMA2 R0, -RZ, RZ, 0, 5.9604644775390625e-08 ;  /* 0x00000001ff007431 */ /* 0x004fe400000001ff */
[----:B------:R-:W-:Y:S03]  /*4000*/  IMAD.MOV.U32 R64, RZ, RZ, 0x1 ;  /* 0x00000001ff407424 */ /* 0x000fe600078e00ff */
[----:B------:R-:W-:Y:S05]  /*4010*/  PLOP3.LUT P0, PT, PT, PT, UP0, 0x80, 0x8 ;  /* 0x000000000008781c */ /* 0x000fea0003f0f008 */
[----:B------:R-:W2:Y:S01]  /*4020*/  @UP0 LDCU.64 UR10, c[0x0][0x888] ;  /* 0x00011100ff0a07ac */ /* 0x000ea20008000a00 */
[----:B------:R-:W-:Y:S07]  /*4030*/  @UP0 UIMAD UR8, UR36, UR4, URZ ;  /* 0x00000004240802a4 */ /* 0x000fee000f8e02ff */
[----:B------:R-:W-:Y:S01]  /*4040*/  @!P0 PRMT R64, R0, 0x7610, R64 ;  /* 0x0000761000408816 */ /* 0x000fe20000000040 */
[----:B--2---:R-:W-:Y:S03]  /*4050*/  @UP0 UIMAD.WIDE UR10, UR8, 0x4, UR10 ;  /* 0x00000004080a08a5 */ /* 0x004fe6000f8e020a */
[----:B------:R-:W2:Y:S03]  /*4060*/  @!UP0 LDCU UR8, c[0x0][0x880] ;  /* 0x00011000ff0887ac */ /* 0x000ea60008000800 */
[----:B------:R-:W-:Y:S01]  /*4070*/  IMAD.U32 R8, RZ, RZ, UR10 ;  /* 0x0000000aff087e24 */ /* 0x000fe2000f8e00ff */
[----:B------:R-:W-:Y:S05]  /*4080*/  MOV R9, UR11 ;  /* 0x0000000b00097c02 */ /* 0x000fea0008000f00 */
[----:B------:R3:W5:Y:S02]  /*4090*/  @P0 LDG.E R35, desc[UR46][R8.64] ;  /* 0x0000002e08230981 */ /* 0x000764000c1e1900 */
[----:B--23--:R-:W-:Y:S07]  /*40a0*/  @!P0 IMAD.U32 R35, RZ, RZ, UR8 ;  /* 0x00000008ff238e24 */ /* 0x00cfee000f8e00ff */
.L_x_72:
[----:B-----5:R-:W-:Y:S01]  /*40b0*/  @!P2 FSETP.EQ.AND P0, PT, R35, RZ, PT ;  /* 0x000000ff2300a20b */ /* 0x020fe20003f02000 */
[----:B------:R-:W-:Y:S01]  /*40c0*/  @!UPT UIADD3 URZ, UPT, UPT, URZ, URZ, URZ ;  /* 0x000000fffffff290 */ /* 0x000fe2000fffe0ff */
[----:B------:R-:W-:Y:S11]  /*40d0*/  @!P2 BRA `(.L_x_73) ;  /* 0x000000000014a947 */ /* 0x000ff60003800000 */
[----:B------:R-:W-:Y:S02]  /*40e0*/  LOP3.LUT P2, RZ, R64, 0xff, RZ, 0xc0, !PT ;  /* 0x000000ff40ff7812 */ /* 0x000fe4000784c0ff */
[----:B------:R-:W-:Y:S04]  /*40f0*/  PLOP3.LUT P0, PT, PT, PT, UP0, 0x80, 0x8 ;  /* 0x000000000008781c */ /* 0x000fe80003f0f008 */
[----:B------:R-:W-:Y:S07]  /*4100*/  PLOP3.LUT P0, PT, P0, PT, PT, 0x8, 0x80 ;  /* 0x000000000080781c */ /* 0x000fee000070e170 */
[----:B------:R-:W-:Y:S11]  /*4110*/  @P2 FSETP.EQ.AND P0, PT, R35, RZ, PT ;  /* 0x000000ff2300220b */ /* 0x000ff60003f02000 */
[----:B------:R-:W-:Y:S02]  /*4120*/  @!UPT UIADD3 URZ, UPT, UPT, URZ, URZ, URZ ;  /* 0x000000fffffff290 */ /* 0x000fe4000fffe0ff */
.L_x_73:
[----:B------:R-:W3:Y:S01]  /*4130*/  SYNCS.PHASECHK.TRANS64.TRYWAIT P2, [UR7+0x60], R14 ;  /* 0x0000600eff0075a7 */ /* 0x000ee20008041107 */
[----:B------:R-:W-:Y:S04]  /*4140*/  ELECT P4, URZ, PT ;  /* 0x0000000000ff782f */ /* 0x000fe80003880000 */
[----:B------:R-:W-:Y:S11]  /*4150*/  PLOP3.LUT P4, PT, P0, P4, PT, 0xf2, 0x2f ;  /* 0x00000000002f781c */ /* 0x000ff60000789e72 */
[----:B------:R-:W-:Y:S02]  /*4160*/  @!UPT UIADD3 URZ, UPT, UPT, URZ, URZ, URZ ;  /* 0x000000fffffff290 */ /* 0x000fe4000fffe0ff */
[----:B-1----:R-:W-:Y:S05]  /*4170*/  @!P4 IADD3 R8, P0, PT, R32, 0x580, RZ ;  /* 0x000005802008c810 */ /* 0x002fea0007f1e0ff */
[----:B--2---:R-:W-:Y:S01]  /*4180*/  @!P4 IMAD.X R2, RZ, RZ, R33, P0 ;  /* 0x000000ffff02c224 */ /* 0x004fe200000e0621 */
[----:B---3--:R-:W-:Y:S07]  /*4190*/  @!P2 BRA `(.L_x_74) ;  /* 0x0000003c0088a947 */ /* 0x008fee0003800000 */
.L_x_161:
[----:B------:R-:W-:Y:S01]  /*41a0*/  @!P4 R2UR UR8, R2 ;  /* 0x000000000208c2ca */ /* 0x000fe200000e0000 */
[----:B------:R-:W-:Y:S01]  /*41b0*/  VOTEU.ALL UP1, P4 ;  /* 0x0000000000ff7886 */ /* 0x000fe20002020000 */
[----:B------:R-:W-:Y:S01]  /*41c0*/  @!P4 R2UR UR9, R8 ;  /* 0x000000000809c2ca */ /* 0x000fe200000e0000 */
[----:B-1----:R-:W-:Y:S01]  /*41d0*/  @!P4 IMAD.MOV.U32 R0, RZ, RZ, 0x2000 ;  /* 0x00002000ff00c424 */ /* 0x002fe200078e00ff */
[----:B------:R-:W-:Y:S01]  /*41e0*/  UMOV UR10, 0x0 ;  /* 0x00000000000a7882 */ /* 0x000fe20000000000 */
[----:B------:R-:W-:Y:S01]  /*41f0*/  UMOV UR11, 0x10000000 ;  /* 0x10000000000b7882 */ /* 0x000fe20000000000 */
[----:B------:R-:W-:Y:S01]  /*4200*/  @!UP1 UIADD3 UR32, UPT, UPT, UR7, 0x200, URZ ;  /* 0x0000020007209890 */ /* 0x000fe2000fffe0ff */
[----:B------:R-:W-:Y:S06]  /*4210*/  VOTEU.ALL UP1, P4 ;  /* 0x0000000000ff7886 */ /* 0x000fec0002020000 */
[----:B------:R-:W-:Y:S01]  /*4220*/  IMAD.U32 R9, RZ, RZ, UR8 ;  /* 0x00000008ff097e24 */ /* 0x000fe2000f8e00ff */
[----:B------:R-:W-:Y:S01]  /*4230*/  UPRMT UR8, UR37, 0x654, UR33 ;  /* 0x0000065425087896 */ /* 0x000fe20008000021 */
[----:B------:R-:W-:Y:S03]  /*4240*/  IMAD.U32 R8, RZ, RZ, UR9 ;  /* 0x00000009ff087e24 */ /* 0x000fe6000f8e00ff */
[----:B------:R-:W-:Y:S02]  /*4250*/  @!P4 R2UR UR15, R9 ;  /* 0x00000000090fc2ca */ /* 0x000fe400000e0000 */
[----:B------:R-:W-:Y:S02]  /*4260*/  @!P4 R2UR UR14, R8 ;  /* 0x00000000080ec2ca */ /* 0x000fe400000e0000 */
[----:B------:R-:W-:Y:S05]  /*4270*/  @!P4 IADD3 R8, P0, PT, R32, 0x580, RZ ;  /* 0x000005802008c810 */ /* 0x000fea0007f1e0ff */
[----:B------:R-:W-:Y:S06]  /*4280*/  @!P4 IMAD.X R2, RZ, RZ, R33, P0 ;  /* 0x000000ffff02c224 */ /* 0x000fec00000e0621 */
[----:B------:R1:W-:Y:S01]  /*4290*/  @!UP1 UTMALDG.3D [UR32], [UR14], desc[UR10] ;  /* 0x00000a200e0095b4 */ /* 0x0003e20008011000 */
[----:B------:R1:W-:Y:S01]  /*42a0*/  @!P4 SYNCS.ARRIVE.TRANS64.RED.A0TR RZ, [UR7+0x40], R0 ;  /* 0x00004000ffffc9a7 */ /* 0x0003e20008300407 */
[----:B------:R-:W-:Y:S01]  /*42b0*/  SYNCS.ARRIVE.TRANS64.RED.A1T0 RZ, [UR8], RZ ;  /* 0x000000ffffff79a7 */ /* 0x000fe20008100408 */
[----:B------:R-:W2:Y:S02]  /*42c0*/  SYNCS.PHASECHK.TRANS64.TRYWAIT P2, [UR7+0x68], R14 ;  /* 0x0000680eff0075a7 */ /* 0x000ea40008041107 */
[----:B-12---:R-:W-:Y:S05]  /*42d0*/  @!P2 BRA `(.L_x_75) ;  /* 0x0000003c0050a947 */ /* 0x006fea0003800000 */
.L_x_163:
[----:B------:R-:W-:Y:S01]  /*42e0*/  @!P4 R2UR UR8, R2 ;  /* 0x000000000208c2ca */ /* 0x000fe200000e0000 */
[----:B------:R-:W-:Y:S01]  /*42f0*/  VOTEU.ALL UP1, P4 ;  /* 0x0000000000ff7886 */ /* 0x000fe20002020000 */
[----:B------:R-:W-:Y:S01]  /*4300*/  @!P4 R2UR UR9, R8 ;  /* 0x000000000809c2ca */ /* 0x000fe200000e0000 */
[----:B-1----:R-:W-:Y:S01]  /*4310*/  @!P4 IMAD.MOV.U32 R0, RZ, RZ, 0x2000 ;  /* 0x00002000ff00c424 */ /* 0x002fe200078e00ff */
[----:B------:R-:W-:Y:S01]  /*4320*/  UMOV UR10, 0x0 ;  /* 0x00000000000a7882 */ /* 0x000fe20000000000 */
[----:B------:R-:W-:Y:S01]  /*4330*/  UMOV UR11, 0x10000000 ;  /* 0x10000000000b7882 */ /* 0x000fe20000000000 */
[----:B------:R-:W-:Y:S02]  /*4340*/  @!UP1 UIADD3 UR26, UPT, UPT, UR34, 0x10, URZ ;  /* 0x00000010221a9890 */ /* 0x000fe4000fffe0ff */
[----:B------:R-:W-:Y:S01]  /*4350*/  @!UP1 UIADD3 UR24, UPT, UPT, UR7, 0x2200, URZ ;  /* 0x0000220007189890 */ /* 0x000fe2000fffe0ff */
[----:B------:R-:W-:Y:S01]  /*4360*/  VOTEU.ALL UP1, P4 ;  /* 0x0000000000ff7886 */ /* 0x000fe20002020000 */
[----:B------:R-:W-:Y:S01]  /*4370*/  UMOV UR27, UR35 ;  /* 0x00000023001b7c82 */ /* 0x000fe20008000000 */
[----:B------:R-:W-:Y:S02]  /*4380*/  UMOV UR28, UR36 ;  /* 0x00000024001c7c82 */ /* 0x000fe40008000000 */
        /* <DEDUP_REMOVED lines=12> */
.L_x_165:
[----:B------:R-:W2:Y:S01]  /*4450*/  LDC.64 R12, c[0x0][0xb18] ;  /* 0x0002c600ff0c7b82 */ /* 0x000ea20000000a00 */
[----:B------:R-:W-:Y:S01]  /*4460*/  @!P4 R2UR UR8, R2 ;  /* 0x000000000208c2ca */ /* 0x000fe200000e0000 */
[----:B------:R-:W-:Y:S01]  /*4470*/  VOTEU.ALL UP1, P4 ;  /* 0x0000000000ff7886 */ /* 0x000fe20002020000 */
[----:B------:R-:W-:Y:S01]  /*4480*/  @!P4 R2UR UR9, R8 ;  /* 0x000000000809c2ca */ /* 0x000fe200000e0000 */
[----:B-1----:R-:W-:Y:S01]  /*4490*/  @!P4 IMAD.MOV.U32 R0, RZ, RZ, 0x2000 ;  /* 0x00002000ff00c424 */ /* 0x002fe200078e00ff */
[----:B------:R-:W-:Y:S03]  /*44a0*/  UMOV UR10, 0x0 ;  /* 0x00000000000a7882 */ /* 0x000fe60000000000 */
[----:B------:R-:W1:Y:S01]  /*44b0*/  @!P1 LDC R2, c[0x0][0xb0c] ;  /* 0x0002c300ff029b82 */ /* 0x000e620000000800 */
[----:B------:R-:W-:Y:S01]  /*44c0*/  @!UP1 UIADD3 UR18, UPT, UPT, UR34, 0x20, URZ ;  /* 0x0000002022129890 */ /* 0x000fe2000fffe0ff */
[----:B------:R-:W-:Y:S01]  /*44d0*/  @P3 SHF.R.U32.HI R27, RZ, 0x10, R21 ;  /* 0x00000010ff1b3819 */ /* 0x000fe20000011615 */
[----:B------:R-:W-:Y:S01]  /*44e0*/  @!UP1 UIADD3 UR16, UPT, UPT, UR7, 0x4200, URZ ;  /* 0x0000420007109890 */ /* 0x000fe2000fffe0ff */
[----:B------:R-:W-:Y:S01]  /*44f0*/  VIADD R29, R29, 0x1 ;  /* 0x000000011d1d7836 */ /* 0x000fe20000000000 */
[----:B------:R-:W-:Y:S01]  /*4500*/  VOTEU.ALL UP1, P4 ;  /* 0x0000000000ff7886 */ /* 0x000fe20002020000 */
[----:B------:R-:W-:Y:S01]  /*4510*/  UMOV UR11, 0x10000000 ;  /* 0x10000000000b7882 */ /* 0x000fe20000000000 */
[----:B------:R-:W-:Y:S01]  /*4520*/  UMOV UR19, UR35 ;  /* 0x0000002300137c82 */ /* 0x000fe20008000000 */
[----:B------:R-:W-:Y:S01]  /*4530*/  IMAD.U32 R9, RZ, RZ, UR8 ;  /* 0x00000008ff097e24 */ /* 0x000fe2000f8e00ff */
[----:B------:R-:W-:Y:S01]  /*4540*/  UMOV UR20, UR36 ;  /* 0x0000002400147c82 */ /* 0x000fe20008000000 */
[----:B------:R-:W-:Y:S01]  /*4550*/  IMAD.U32 R8, RZ, RZ, UR9 ;  /* 0x00000009ff087e24 */ /* 0x000fe2000f8e00ff */
[----:B------:R-:W-:Y:S02]  /*4560*/  UPRMT UR8, UR37, 0x654, UR17 ;  /* 0x0000065425087896 */ /* 0x000fe40008000011 */
[----:B------:R-:W-:Y:S02]  /*4570*/  @!P4 R2UR UR15, R9 ;  /* 0x00000000090fc2ca */ /* 0x000fe400000e0000 */
[----:B------:R-:W-:Y:S02]  /*4580*/  @!P4 R2UR UR14, R8 ;  /* 0x00000000080ec2ca */ /* 0x000fe400000e0000 */
[----:B------:R-:W3:Y:S11]  /*4590*/  LDC.64 R8, c[0x0][0xb10] ;  /* 0x0002c400ff087b82 */ /* 0x000ef60000000a00 */
[----:B------:R1:W-:Y:S01]  /*45a0*/  @!UP1 UTMALDG.3D [UR16], [UR14], desc[UR10] ;  /* 0x00000a100e0095b4 */ /* 0x0003e20008011000 */
[----:B------:R5:W-:Y:S01]  /*45b0*/  @!P4 SYNCS.ARRIVE.TRANS64.RED.A0TR RZ, [UR7+0x50], R0 ;  /* 0x00005000ffffc9a7 */ /* 0x000be20008300407 */
[C---:B---3--:R-:W-:Y:S01]  /*45c0*/  @!P1 IMAD.HI.U32 R8, R11.reuse, R8, RZ ;  /* 0x000000080b089227 */ /* 0x048fe200078e00ff */
[----:B--2---:R-:W-:Y:S02]  /*45d0*/  @!P1 ISETP.NE.AND P0, PT, R12, 0x1, PT ;  /* 0x000000010c00980c */ /* 0x004fe40003f05270 */
[----:B-1----:R-:W-:Y:S01]  /*45e0*/  @!P1 ISETP.NE.AND P2, PT, R2, 0x1, PT ;  /* 0x000000010200980c */ /* 0x002fe20003f45270 */
[----:B------:R-:W-:Y:S01]  /*45f0*/  SYNCS.ARRIVE.TRANS64.RED.A1T0 RZ, [UR8], RZ ;  /* 0x000000ffffff79a7 */ /* 0x000fe20008100408 */
[C---:B------:R-:W-:Y:S01]  /*4600*/  @!P1 IMAD.HI.U32 R13, R10.reuse, R13, RZ ;  /* 0x0000000d0a0d9227 */ /* 0x040fe200078e00ff */
[----:B------:R-:W-:Y:S04]  /*4610*/  @!P1 SHF.R.U32.HI R8, RZ, R9, R8 ;  /* 0x00000009ff089219 */ /* 0x000fe80000011608 */
[----:B------:R-:W-:Y:S01]  /*4620*/  @!P1 SEL R8, R11, R8, !P2 ;  /* 0x000000080b089207 */ /* 0x000fe20005000000 */
[----:B------:R-:W1:Y:S01]  /*4630*/  SYNCS.PHASECHK.TRANS64.TRYWAIT P5, [UR7+0x78], R14 ;  /* 0x0000780eff0075a7 */ /* 0x000e6200080a1107 */
[----:B-----5:R-:W2:Y:S02]  /*4640*/  @!P1 LDC R0, c[0x0][0xb20] ;  /* 0x0002c800ff009b82 */ /* 0x020ea40000000800 */
[----:B--2---:R-:W-:Y:S04]  /*4650*/  @!P1 SHF.R.U32.HI R0, RZ, R0, R13 ;  /* 0x00000000ff009219 */ /* 0x004fe8000001160d */
[----:B------:R-:W-:Y:S05]  /*4660*/  @!P1 SEL R9, R10, R0, !P0 ;  /* 0x000000000a099207 */ /* 0x000fea0004000000 */
[----:B------:R-:W-:Y:S02]  /*4670*/  @!P1 IMAD.IADD R0, R9, 0x1, -R8 ;  /* 0x0000000109009824 */ /* 0x000fe400078e0a08 */
[----:B------:R-:W-:Y:S02]  /*4680*/  @!P1 IMAD.IADD R8, R8, 0x1, -R9 ;  /* 0x0000000108089824 */ /* 0x000fe400078e0a09 */
[----:B------:R-:W-:Y:S02]  /*4690*/  @!P1 IMAD R11, R0, R2, R11 ;  /* 0x00000002000b9224 */ /* 0x000fe400078e020b */
[----:B------:R-:W-:Y:S01]  /*46a0*/  @!P1 IMAD R10, R8, R12, R10 ;  /* 0x0000000c080a9224 */ /* 0x000fe200078e020a */
[----:B-1----:R-:W-:Y:S06]  /*46b0*/  @!P5 BRA `(.L_x_77) ;  /* 0x000000380088d947 */ /* 0x002fec0003800000 */
.L_x_167:
[----:B------:R-:W-:Y:S01]  /*46c0*/  @!P4 IADD3 R2, P0, PT, R32, 0x580, RZ ;  /* 0x000005802002c810 */ /* 0x000fe20007f1e0ff */
[----:B------:R-:W-:Y:S01]  /*46d0*/  VOTEU.ALL UP1, P4 ;  /* 0x0000000000ff7886 */ /* 0x000fe20002020000 */
[----:B------:R-:W-:Y:S01]  /*46e0*/  UMOV UR18, 0x0 ;  /* 0x0000000000127882 */ /* 0x000fe20000000000 */
[----:B------:R-:W-:Y:S01]  /*46f0*/  UMOV UR19, 0x10000000 ;  /* 0x1000000000137882 */ /* 0x000fe20000000000 */
[----:B------:R-:W-:Y:S01]  /*4700*/  @!P4 R2UR UR9, R2 ;  /* 0x000000000209c2ca */ /* 0x000fe200000e0000 */
[----:B-1----:R-:W-:Y:S01]  /*4710*/  @!P4 IMAD.X R0, RZ, RZ, R33, P0 ;  /* 0x000000ffff00c224 */ /* 0x002fe200000e0621 */
[----:B------:R-:W-:Y:S01]  /*4720*/  @!UP1 UIADD3 UR10, UPT, UPT, UR34, 0x30, URZ ;  /* 0x00000030220a9890 */ /* 0x000fe2000fffe0ff */
[----:B------:R-:W-:Y:S01]  /*4730*/  ISETP.NE.AND P0, PT, R29, 0x2, PT ;  /* 0x000000021d00780c */ /* 0x000fe20003f05270 */
[----:B------:R-:W-:Y:S01]  /*4740*/  UMOV UR11, UR35 ;  /* 0x00000023000b7c82 */ /* 0x000fe20008000000 */
[----:B------:R-:W-:Y:S01]  /*4750*/  UMOV UR12, UR36 ;  /* 0x00000024000c7c82 */ /* 0x000fe20008000000 */
[----:B------:R-:W-:Y:S01]  /*4760*/  @!P4 R2UR UR8, R0 ;  /* 0x000000000008c2ca */ /* 0x000fe200000e0000 */
[----:B------:R-:W-:Y:S01]  /*4770*/  IMAD.IADD R14, R10, 0x1, R62 ;  /* 0x000000010a0e7824 */ /* 0x000fe200078e023e */
[----:B------:R-:W-:Y:S01]  /*4780*/  @P3 R2UR UR36, R27 ;  /* 0x000000001b2432ca */ /* 0x000fe200000e0000 */
[----:B------:R-:W-:Y:S01]  /*4790*/  IMAD.IADD R15, R11, 0x1, R63 ;  /* 0x000000010b0f7824 */ /* 0x000fe200078e023f */
[----:B------:R-:W-:Y:S02]  /*47a0*/  SEL R0, RZ, 0x1, P0 ;  /* 0x00000001ff007807 */ /* 0x000fe40000000000 */
[----:B------:R-:W-:Y:S01]  /*47b0*/  LOP3.LUT R30, R30, 0x1, RZ, 0x3c, !PT ;  /* 0x000000011e1e7812 */ /* 0x000fe200078e3cff */
[----:B------:R-:W-:Y:S01]  /*47c0*/  IMAD.U32 R8, RZ, RZ, UR9 ;  /* 0x00000009ff087e24 */ /* 0x000fe2000f8e00ff */
[----:B------:R-:W-:Y:S01]  /*47d0*/  @!UP1 UIADD3 UR9, UPT, UPT, UR7, 0x58, URZ ;  /* 0x0000005807099890 */ /* 0x000fe2000fffe0ff */
[----:B------:R-:W-:Y:S02]  /*47e0*/  LOP3.LUT R28, R28, R0, RZ, 0x3c, !PT ;  /* 0x000000001c1c7212 */ /* 0x000fe400078e3cff */
[----:B------:R-:W-:Y:S02]  /*47f0*/  SEL R29, R29, RZ, P0 ;  /* 0x000000ff1d1d7207 */ /* 0x000fe40000000000 */
[----:B------:R-:W-:Y:S01]  /*4800*/  IMAD.U32 R9, RZ, RZ, UR8 ;  /* 0x00000008ff097e24 */ /* 0x000fe2000f8e00ff */
[----:B------:R-:W-:Y:S01]  /*4810*/  @!P4 R2UR UR14, R8 ;  /* 0x00000000080ec2ca */ /* 0x000fe200000e0000 */
[----:B------:R-:W-:Y:S01]  /*4820*/  @!UP1 UIADD3 UR8, UPT, UPT, UR7, 0x6200, URZ ;  /* 0x0000620007089890 */ /* 0x000fe2000fffe0ff */
[----:B------:R-:W-:Y:S02]  /*4830*/  VOTEU.ALL UP1, P4 ;  /* 0x0000000000ff7886 */ /* 0x000fe40002020000 */
[----:B------:R-:W-:Y:S11]  /*4840*/  @!P4 R2UR UR15, R9 ;  /* 0x00000000090fc2ca */ /* 0x000ff600000e0000 */
[----:B------:R-:W-:Y:S02]  /*4850*/  @!UPT UIADD3 URZ, UPT, UPT, URZ, URZ, URZ ;  /* 0x000000fffffff290 */ /* 0x000fe4000fffe0ff */
[----:B------:R2:W-:Y:S01]  /*4860*/  @!UP1 UTMALDG.3D [UR8], [UR14], desc[UR18] ;  /* 0x000012080e0095b4 */ /* 0x0005e20008011000 */
[----:B------:R2:W-:Y:S01]  /*4870*/  @!P4 SYNCS.ARRIVE.TRANS64.RED.A0TR RZ, [UR7+0x58], R25 ;  /* 0x00005819ffffc9a7 */ /* 0x0005e20008300407 */
[----:B------:R-:W-:Y:S01]  /*4880*/  UPLOP3.LUT UP1, UPT, UPT, UPT, UPT, 0x80, 0x8 ;  /* 0x000000000008789c */ /* 0x000fe20003f2f070 */
[----:B------:R-:W-:Y:S01]  /*4890*/  SYNCS.ARRIVE.TRANS64.RED.A1T0 RZ, [UR13], RZ ;  /* 0x000000ffffff79a7 */ /* 0x000fe2000810040d */
[----:B------:R-:W-:Y:S09]  /*48a0*/  @P3 BRA `(.L_x_78) ;  /* 0xfffffff000a03947 */ /* 0x000ff2000383ffff */
[----:B------:R-:W-:-:S04]  /*48b0*/  SHF.L.U32 R2, R30, 0x1f, RZ ;  /* 0x0000001f1e027819 */ /* 0x000fc800000006ff */
[----:B------:R-:W1:Y:S02]  /*48c0*/  SYNCS.PHASECHK.TRANS64.TRYWAIT P0, [UR7+0x60], R2 ;  /* 0x00006002ff0075a7 */ /* 0x000e640008001107 */
[----:B-1----:R-:W-:Y:S05]  /*48d0*/  @!P0 BRA `(.L_x_79) ;  /* 0x0000003800188947 */ /* 0x002fea0003800000 */
.L_x_169:
[----:B------:R-:W3:Y:S02]  /*48e0*/  SYNCS.PHASECHK.TRANS64.TRYWAIT P0, [UR7+0x68], R2 ;  /* 0x00006802ff0075a7 */ /* 0x000ee40008001107 */
[----:B---3--:R-:W-:Y:S05]  /*48f0*/  @!P0 BRA `(.L_x_80) ;  /* 0x0000003800288947 */ /* 0x008fea0003800000 */
.L_x_171:
[----:B------:R-:W3:Y:S02]  /*4900*/  SYNCS.PHASECHK.TRANS64.TRYWAIT P0, [UR7+0x70], R2 ;  /* 0x00007002ff0075a7 */ /* 0x000ee40008001107 */
[----:B---3--:R-:W-:Y:S05]  /*4910*/  @!P0 BRA `(.L_x_81) ;  /* 0x0000003800388947 */ /* 0x008fea0003800000 */
.L_x_173:
[----:B-1----:R-:W-:-:S07]  /*4920*/  MOV R0, UR7 ;  /* 0x0000000700007c02 */ /* 0x002fce0008000f00 */
.L_x_82:
[----:B-1----:R-:W-:-:S04]  /*4930*/  SHF.L.U32 R2, R30, 0x1f, RZ ;  /* 0x0000001f1e027819 */ /* 0x002fc800000006ff */
[----:B------:R1:W3:Y:S03]  /*4940*/  SYNCS.PHASECHK.TRANS64.TRYWAIT P0, [R0+URZ+0x78], R2 ;  /* 0x00007802000075a7 */ /* 0x0002e600080011ff */
[----:B---3--:R-:W-:Y:S05]  /*4950*/  @!P0 NANOSLEEP.SYNCS 0x989680 ;  /* 0x009896800000895d */ /* 0x008fea0003900000 */
[----:B------:R-:W3:Y:S02]  /*4960*/  @!P0 SYNCS.PHASECHK.TRANS64 P0, [R0+URZ+0x78], R2 ;  /* 0x00007802000085a7 */ /* 0x000ee400080010ff */
[----:B--23--:R-:W-:Y:S05]  /*4970*/  @P0 EXIT ;  /* 0x000000000000094d */ /* 0x00cfea0003800000 */
[----:B------:R-:W-:Y:S05]  /*4980*/  BRA `(.L_x_82) ;  /* 0xfffffffc00e87947 */ /* 0x000fea000383ffff */
.L_x_67:
[----:B------:R-:W-:-:S06]  /*4990*/  UISETP.GE.AND UP1, UPT, UR8, 0x4, UPT ;  /* 0x000000040800788c */ /* 0x000fcc000bf26270 */
[----:B------:R-:W-:-:S13]  /*49a0*/  PLOP3.LUT P0, PT, PT, PT, UP1, 0x80, 0x8 ;  /* 0x000000000008781c */ /* 0x000fda0003f0f018 */
[----:B------:R-:W-:Y:S05]  /*49b0*/  @!P0 EXIT ;  /* 0x000000000000894d */ /* 0x000fea0003800000 */
[----:B------:R-:W-:Y:S01]  /*49c0*/  BAR.SYNC.DEFER_BLOCKING 0x6, 0xa0 ;  /* 0x0182800000007b1d */ /* 0x000fe20000010000 */
[C---:B------:R-:W-:Y:S01]  /*49d0*/  IMAD.SHL.U32 R2, R77.reuse, 0x10, RZ ;  /* 0x000000104d027824 */ /* 0x040fe200078e00ff */
[C---:B------:R-:W-:Y:S01]  /*49e0*/  SHF.L.U32 R32, R77.reuse, 0x10, RZ ;  /* 0x000000104d207819 */ /* 0x040fe200000006ff */
[C---:B------:R-:W-:Y:S01]  /*49f0*/  IMAD.SHL.U32 R76, R77.reuse, 0x2, RZ ;  /* 0x000000024d4c7824 */ /* 0x040fe200078e00ff */
[C---:B------:R-:W-:Y:S01]  /*4a00*/  LOP3.LUT R78, R77.reuse, 0x60, RZ, 0xc0, !PT ;  /* 0x000000604d4e7812 */ /* 0x040fe200078ec0ff */
[----:B------:R-:W-:Y:S01]  /*4a10*/  HFMA2 R73, -RZ, RZ, 0, 5.9604644775390625e-08 ;  /* 0x00000001ff497431 */ /* 0x000fe200000001ff */
[----:B------:R-:W-:Y:S02]  /*4a20*/  UMOV UR48, 0x400 ;  /* 0x0000040000307882 */ /* 0x000fe40000000000 */
[----:B------:R-:W1:Y:S01]  /*4a30*/  LDC R67, c[0x0][0x370] ;  /* 0x0000dc00ff437b82 */ /* 0x000e620000000800 */
[----:B------:R-:W-:Y:S01]  /*4a40*/  ULEA UR48, UR37, UR48, 0x18 ;  /* 0x0000003025307291 */ /* 0x000fe2000f8ec0ff */
[----:B------:R-:W-:Y:S01]  /*4a50*/  LOP3.LUT R3, R2, 0x60, RZ, 0xc0, !PT ;  /* 0x0000006002037812 */ /* 0x000fe200078ec0ff */
[----:B------:R-:W-:Y:S01]  /*4a60*/  HFMA2 R71, -RZ, RZ, 0, 0 ;  /* 0x00000000ff477431 */ /* 0x000fe200000001ff */
[----:B------:R-:W-:Y:S01]  /*4a70*/  LOP3.LUT R75, R77, 0x2, RZ, 0xc0, !PT ;  /* 0x000000024d4b7812 */ /* 0x000fe200078ec0ff */
[----:B------:R-:W-:Y:S01]  /*4a80*/  UIADD3 UR4, UPT, UPT, UR48, 0x200, URZ ;  /* 0x0000020030047890 */ /* 0x000fe2000fffe0ff */
[----:B------:R-:W-:Y:S01]  /*4a90*/  LOP3.LUT R76, R3, 0xc, R76, 0xf8, !PT ;  /* 0x0000000c034c7812 */ /* 0x000fe200078ef84c */
[----:B------:R-:W-:Y:S01]  /*4aa0*/  IMAD.MOV.U32 R31, RZ, RZ, RZ ;  /* 0x000000ffff1f7224 */ /* 0x000fe200078e00ff */
[----:B------:R-:W2:Y:S01]  /*4ab0*/  LDC R28, c[0x0][0xb0c] ;  /* 0x0002c300ff1c7b82 */ /* 0x000ea20000000800 */
[----:B------:R-:W-:Y:S01]  /*4ac0*/  LOP3.LUT R32, R32, 0x600000, RZ, 0xc0, !PT ;  /* 0x0060000020207812 */ /* 0x000fe200078ec0ff */
[----:B------:R-:W-:Y:S01]  /*4ad0*/  IMAD.MOV.U32 R81, RZ, RZ, RZ ;  /* 0x000000ffff517224 */ /* 0x000fe200078e00ff */
[----:B------:R-:W-:Y:S01]  /*4ae0*/  LOP3.LUT R76, R76, 0x790, R2, 0xf8, !PT ;  /* 0x000007904c4c7812 */ /* 0x000fe200078ef802 */
[----:B------:R-:W-:Y:S01]  /*4af0*/  IMAD.U32 R69, RZ, RZ, UR4 ;  /* 0x00000004ff457e24 */ /* 0x000fe2000f8e00ff */
[----:B------:R-:W-:Y:S01]  /*4b00*/  LOP3.LUT R77, R77, 0x4, RZ, 0xc0, !PT ;  /* 0x000000044d4d7812 */ /* 0x000fe200078ec0ff */
[----:B------:R-:W4:Y:S01]  /*4b10*/  LDCU.64 UR52, c[0x0][0x348] ;  /* 0x00006900ff3477ac */ /* 0x000f220008000a00 */
[----:B------:R-:W-:Y:S01]  /*4b20*/  MOV R72, RZ ;  /* 0x000000ff00487202 */ /* 0x000fe20000000f00 */
[----:B------:R-:W1:Y:S01]  /*4b30*/  LDC R65, c[0x0][0xb20] ;  /* 0x0002c800ff417b82 */ /* 0x000e620000000800 */
[----:B------:R-:W3:Y:S01]  /*4b40*/  LDS R0, [UR48+0x140] ;  /* 0x00014030ff007984 */ /* 0x000ee20008000800 */
[----:B------:R-:W-:Y:S01]  /*4b50*/  IMAD R76, R76, 0x4, R69 ;  /* 0x000000044c4c7824 */ /* 0x000fe200078e0245 */
[----:B------:R-:W1:Y:S03]  /*4b60*/  LDCU.64 UR38, c[0x0][0x888] ;  /* 0x00011100ff2677ac */ /* 0x000e660008000a00 */
[--C-:B------:R-:W-:Y:S01]  /*4b70*/  IMAD R75, R75, -0x10, R76.reuse ;  /* 0xfffffff04b4b7824 */ /* 0x100fe200078e024c */
[----:B------:R-:W1:Y:S01]  /*4b80*/  LDCU.64 UR44, c[0x0][0x890] ;  /* 0x00011200ff2c77ac */ /* 0x000e620008000a00 */
[----:B------:R-:W1:Y:S01]  /*4b90*/  LDC R27, c[0x0][0xb30] ;  /* 0x0002cc00ff1b7b82 */ /* 0x000e620000000800 */
[----:B------:R-:W-:Y:S01]  /*4ba0*/  IMAD R74, R77, -0x10, R76 ;  /* 0xfffffff04d4a7824 */ /* 0x000fe200078e024c */
[----:B------:R-:W-:Y:S01]  /*4bb0*/  UMOV UR49, URZ ;  /* 0x000000ff00317c82 */ /* 0x000fe20008000000 */
[----:B------:R-:W-:-:S05]  /*4bc0*/  UMOV UR51, URZ ;  /* 0x000000ff00337c82 */ /* 0x000fca0008000000 */
[----:B------:R-:W1:Y:S08]  /*4bd0*/  LDC.64 R60, c[0x0][0xb10] ;  /* 0x0002c400ff3c7b82 */ /* 0x000e700000000a00 */
[----:B------:R-:W1:Y:S08]  /*4be0*/  LDC.64 R24, c[0x0][0xb18] ;  /* 0x0002c600ff187b82 */ /* 0x000e700000000a00 */
[----:B------:R-:W1:Y:S08]  /*4bf0*/  LDC.64 R22, c[0x0][0xb28] ;  /* 0x0002ca00ff167b82 */ /* 0x000e700000000a00 */
[----:B------:R-:W1:Y:S01]  /*4c00*/  LDC.64 R58, c[0x0][0x8b0] ;  /* 0x00022c00ff3a7b82 */ /* 0x000e620000000a00 */
[----:B---3--:R-:W-:-:S07]  /*4c10*/  IMAD.IADD R32, R0, 0x1, R32 ;  /* 0x0000000100207824 */ /* 0x008fce00078e0220 */
[----:B------:R-:W3:Y:S08]  /*4c20*/  LDC.64 R56, c[0x0][0x8a8] ;  /* 0x00022a00ff387b82 */ /* 0x000ef00000000a00 */
[----:B--2-4-:R-:W1:Y:S02]  /*4c30*/  LDC R66, c[0x0][0x374] ;  /* 0x0000dd00ff427b82 */ /* 0x014e640000000800 */
.L_x_126:
[----:B------:R-:W-:Y:S02]  /*4c40*/  LEA R0, R81, UR48, 0x3 ;  /* 0x0000003051007c11 */ /* 0x000fe4000f8e18ff */
[----:B------:R-:W-:Y:S02]  /*4c50*/  SHF.L.U32 R2, R71, 0x1f, RZ ;  /* 0x0000001f47027819 */ /* 0x000fe400000006ff */
[----:B------:R-:W-:Y:S02]  /*4c60*/  LEA R16, R81, UR48, 0x4 ;  /* 0x0000003051107c11 */ /* 0x000fe4000f8e20ff */
[----:B------:R-:W2:Y:S02]  /*4c70*/  SYNCS.PHASECHK.TRANS64.TRYWAIT P0, [R0+URZ+0x90], R2 ;  /* 0x00009002000075a7 */ /* 0x000ea400080011ff */
[----:B--23--:R-:W-:Y:S05]  /*4c80*/  @!P0 BRA `(.L_x_83) ;  /* 0x0000003400748947 */ /* 0x00cfea0003800000 */
.L_x_174:
[----:B------:R-:W4:Y:S01]  /*4c90*/  LDC.64 R10, c[0x0][0xb10] ;  /* 0x0002c400ff0a7b82 */ /* 0x000f220000000a00 */
[----:B------:R-:W3:Y:S01]  /*4ca0*/  LDS.128 R16, [R16+0x120] ;  /* 0x0001200010107984 */ /* 0x000ee20000000c00 */
[----:B-1----:R-:W-:Y:S01]  /*4cb0*/  ISETP.NE.AND P1, PT, R27, 0x1, PT ;  /* 0x000000011b00780c */ /* 0x002fe20003f25270 */
[----:B--2---:R-:W-:Y:S01]  /*4cc0*/  VIADD R0, R0, 0xa0 ;  /* 0x000000a000007836 */ /* 0x004fe20000000000 */
[----:B------:R-:W-:Y:S04]  /*4cd0*/  ISETP.GE.AND P0, PT, R26, 0x1, PT ;  /* 0x000000011a00780c */ /* 0x000fe80003f06270 */
[----:B------:R-:W1:Y:S01]  /*4ce0*/  LDC.64 R8, c[0x0][0xb18] ;  /* 0x0002c600ff087b82 */ /* 0x000e620000000a00 */
[----:B------:R-:W-:Y:S01]  /*4cf0*/  PRMT R0, RZ, 0x654, R0 ;  /* 0x00000654ff007816 */ /* 0x000fe20000000000 */
[----:B------:R-:W-:Y:S01]  /*4d00*/  @!PT LDS RZ, [RZ] ;  /* 0x00000000fffff984 */ /* 0x000fe20000000800 */
[----:B------:R-:W-:Y:S01]  /*4d10*/  @!PT LDS RZ, [RZ] ;  /* 0x00000000fffff984 */ /* 0x000fe20000000800 */
[----:B------:R-:W-:Y:S01]  /*4d20*/  @!PT LDS RZ, [RZ] ;  /* 0x00000000fffff984 */ /* 0x000fe20000000800 */
[----:B------:R-:W-:Y:S01]  /*4d30*/  @!PT LDS RZ, [RZ] ;  /* 0x00000000fffff984 */ /* 0x000fe20000000800 */
[----:B------:R2:W-:Y:S06]  /*4d40*/  MEMBAR.ALL.CTA ;  /* 0x0000000000007992 */ /* 0x0005ec0000008000 */
[----:B--2---:R-:W2:Y:S01]  /*4d50*/  FENCE.VIEW.ASYNC.S ;  /* 0x00000000000073c6 */ /* 0x004ea20000000000 */
[----:B------:R-:W1:Y:S08]  /*4d60*/  @!P1 LDC R12, c[0x0][0xb20] ;  /* 0x0002c800ff0c9b82 */ /* 0x000e700000000800 */
[----:B------:R-:W1:Y:S01]  /*4d70*/  @!P1 LDC R7, c[0x0][0xb0c] ;  /* 0x0002c300ff079b82 */ /* 0x000e620000000800 */
[----:B--2---:R2:W-:Y:S01]  /*4d80*/  SYNCS.ARRIVE.TRANS64.RED.A1T0 RZ, [R0+URZ], RZ ;  /* 0x000000ff00ff79a7 */ /* 0x0045e200081004ff */
[----:B---3--:R-:W-:Y:S04]  /*4d90*/  LOP3.LUT P4, RZ, R18, 0x1, RZ, 0xc0, !PT ;  /* 0x0000000112ff7812 */ /* 0x008fe8000788c0ff */
[----:B------:R-:W-:Y:S09]  /*4da0*/  P2R R79, PR, RZ, 0x10 ;  /* 0x00000010ff4f7803 */ /* 0x000ff20000000000 */
[----:B------:R-:W-:Y:S02]  /*4db0*/  @P4 MOV R30, R16 ;  /* 0x00000010001e4202 */ /* 0x000fe40000000f00 */
[----:B------:R-:W-:Y:S01]  /*4dc0*/  @P4 LOP3.LUT R29, R17, 0xffff, RZ, 0xc0, !PT ;  /* 0x0000ffff111d4812 */ /* 0x000fe200078ec0ff */
[----:B--2-4-:R-:W-:Y:S06]  /*4dd0*/  @!P0 BRA `(.L_x_84) ;  /* 0x0000000000a48947 */ /* 0x014fec0003800000 */
[----:B------:R-:W-:Y:S01]  /*4de0*/  IMAD.HI.U32 R0, R66, R25, RZ ;  /* 0x0000001942007227 */ /* 0x000fe200078e00ff */
[----:B------:R-:W-:Y:S02]  /*4df0*/  ISETP.NE.AND P0, PT, R24, 0x1, PT ;  /* 0x000000011800780c */ /* 0x000fe40003f05270 */
[----:B------:R-:W-:Y:S01]  /*4e00*/  ISETP.NE.AND P2, PT, R26, 0x1, PT ;  /* 0x000000011a00780c */ /* 0x000fe20003f45270 */
[----:B------:R-:W-:Y:S01]  /*4e10*/  IMAD.HI.U32 R4, R67, R60, RZ ;  /* 0x0000003c43047227 */ /* 0x000fe200078e00ff */
[----:B------:R-:W-:Y:S02]  /*4e20*/  SHF.R.U32.HI R0, RZ, R65, R0 ;  /* 0x00000041ff007219 */ /* 0x000fe40000011600 */
[----:B------:R-:W-:Y:S01]  /*4e30*/  ISETP.NE.AND P3, PT, R28, 0x1, PT ;  /* 0x000000011c00780c */ /* 0x000fe20003f65270 */
[----:B------:R-:W-:Y:S01]  /*4e40*/  IMAD.HI.U32 R6, R29, R25, RZ ;  /* 0x000000191d067227 */ /* 0x000fe200078e00ff */
[-C--:B------:R-:W-:Y:S02]  /*4e50*/  SHF.R.U32.HI R4, RZ, R61.reuse, R4 ;  /* 0x0000003dff047219 */ /* 0x080fe40000011604 */
[----:B------:R-:W-:Y:S01]  /*4e60*/  SEL R0, R66, R0, !P0 ;  /* 0x0000000042007207 */ /* 0x000fe20004000000 */
[----:B------:R-:W-:Y:S01]  /*4e70*/  IMAD.HI.U32 R5, R30, R60, RZ ;  /* 0x0000003c1e057227 */ /* 0x000fe200078e00ff */
[----:B------:R-:W-:Y:S03]  /*4e80*/  SEL R4, R67, R4, !P3 ;  /* 0x0000000443047207 */ /* 0x000fe60005800000 */
[-C--:B------:R-:W-:Y:S01]  /*4e90*/  IMAD.HI.U32 R3, R0, R22.reuse, RZ ;  /* 0x0000001600037227 */ /* 0x080fe200078e00ff */
[----:B------:R-:W-:Y:S03]  /*4ea0*/  SHF.R.U32.HI R5, RZ, R61, R5 ;  /* 0x0000003dff057219 */ /* 0x000fe60000011605 */
[----:B------:R-:W-:Y:S01]  /*4eb0*/  IMAD.HI.U32 R2, R4, R22, RZ ;  /* 0x0000001604027227 */ /* 0x000fe200078e00ff */
[----:B------:R-:W-:Y:S02]  /*4ec0*/  @P2 SHF.R.U32.HI R0, RZ, R23, R3 ;  /* 0x00000017ff002219 */ /* 0x000fe40000011603 */
[----:B------:R-:W-:Y:S02]  /*4ed0*/  SHF.R.U32.HI R3, RZ, R65, R6 ;  /* 0x00000041ff037219 */ /* 0x000fe40000011606 */
[----:B------:R-:W-:Y:S01]  /*4ee0*/  @P2 SHF.R.U32.HI R4, RZ, R23, R2 ;  /* 0x00000017ff042219 */ /* 0x000fe20000011602 */
[----:B------:R-:W-:Y:S01]  /*4ef0*/  IMAD R0, R26, R0, RZ ;  /* 0x000000001a007224 */ /* 0x000fe200078e02ff */
[----:B------:R-:W-:Y:S02]  /*4f00*/  SEL R3, R29, R3, !P0 ;  /* 0x000000031d037207 */ /* 0x000fe40004000000 */
[----:B------:R-:W-:Y:S01]  /*4f10*/  SEL R2, R30, R5, !P3 ;  /* 0x000000051e027207 */ /* 0x000fe20005800000 */
[----:B------:R-:W-:Y:S01]  /*4f20*/  IMAD R5, R26, R4, RZ ;  /* 0x000000041a057224 */ /* 0x000fe200078e02ff */
[C---:B------:R-:W-:Y:S01]  /*4f30*/  ISETP.GE.AND P0, PT, R3.reuse, R0, PT ;  /* 0x000000000300720c */ /* 0x040fe20003f06270 */
[C---:B------:R-:W-:Y:S03]  /*4f40*/  IMAD.HI.U32 R0, R3.reuse, R22, RZ ;  /* 0x0000001603007227 */ /* 0x040fe600078e00ff */
[C---:B------:R-:W-:Y:S02]  /*4f50*/  ISETP.GE.OR P0, PT, R2.reuse, R5, P0 ;  /* 0x000000050200720c */ /* 0x040fe40000706670 */
[----:B------:R-:W-:Y:S04]  /*4f60*/  SHF.R.U32.HI R0, RZ, R23, R0 ;  /* 0x00000017ff007219 */ /* 0x000fe80000011600 */
[C---:B------:R-:W-:Y:S05]  /*4f70*/  SEL R6, R3.reuse, R0, !P2 ;  /* 0x0000000003067207 */ /* 0x040fea0005000000 */
        /* <DEDUP_REMOVED lines=14> */
[----:B------:R-:W-:Y:S07]  /*5060*/  IMAD R29, R3, R24, R29 ;  /* 0x00000018031d7224 */ /* 0x000fee00078e021d */
.L_x_84:
[----:B-1----:R-:W-:Y:S01]  /*5070*/  @!P1 ISETP.NE.AND P0, PT, R8, 0x1, PT ;  /* 0x000000010800980c */ /* 0x002fe20003f05270 */
[----:B------:R-:W-:Y:S01]  /*5080*/  @!P1 IMAD.HI.U32 R2, R29, R9, RZ ;  /* 0x000000091d029227 */ /* 0x000fe200078e00ff */
[----:B------:R-:W-:Y:S01]  /*5090*/  R2UR UR42, R15 ;  /* 0x000000000f2a72ca */ /* 0x000fe200000e0000 */
[----:B------:R-:W-:Y:S01]  /*50a0*/  BSSY.RECONVERGENT B6, `(.L_x_85) ;  /* 0x0000031000067945 */ /* 0x000fe20003800200 */
[----:B------:R-:W-:Y:S01]  /*50b0*/  R2UR UR41, R14 ;  /* 0x000000000e2972ca */ /* 0x000fe200000e0000 */
[C---:B------:R-:W-:Y:S01]  /*50c0*/  @!P1 IMAD.HI.U32 R0, R30.reuse, R10, RZ ;  /* 0x0000000a1e009227 */ /* 0x040fe200078e00ff */
[----:B------:R-:W-:Y:S02]  /*50d0*/  @!P1 SHF.R.U32.HI R2, RZ, R12, R2 ;  /* 0x0000000cff029219 */ /* 0x000fe40000011602 */
[----:B------:R-:W-:Y:S01]  /*50e0*/  @!P1 ISETP.NE.AND P2, PT, R7, 0x1, PT ;  /* 0x000000010700980c */ /* 0x000fe20003f45270 */
[----:B------:R-:W-:Y:S01]  /*50f0*/  VIADD R81, R81, 0x1 ;  /* 0x0000000151517836 */ /* 0x000fe20000000000 */
[----:B------:R-:W-:Y:S02]  /*5100*/  @!P1 SEL R2, R29, R2, !P0 ;  /* 0x000000021d029207 */ /* 0x000fe40004000000 */
[----:B------:R-:W-:Y:S02]  /*5110*/  @!P1 SHF.R.U32.HI R0, RZ, R11, R0 ;  /* 0x0000000bff009219 */ /* 0x000fe40000011600 */
[----:B------:R-:W-:Y:S01]  /*5120*/  LOP3.LUT P0, RZ, R69, 0x1b0, RZ, 0xc0, !PT ;  /* 0x000001b045ff7812 */ /* 0x000fe2000780c0ff */
[----:B------:R-:W-:Y:S01]  /*5130*/  USHF.L.U32 UR42, UR42, 0x7, URZ ;  /* 0x000000072a2a7899 */ /* 0x000fe200080006ff */
[----:B------:R-:W-:Y:S01]  /*5140*/  @!P1 SEL R3, R30, R0, !P2 ;  /* 0x000000001e039207 */ /* 0x000fe20005000000 */
[----:B------:R-:W-:Y:S01]  /*5150*/  USHF.L.U32 UR41, UR41, 0x6, URZ ;  /* 0x0000000629297899 */ /* 0x000fe200080006ff */
[----:B------:R-:W-:Y:S03]  /*5160*/  @P4 SHF.R.U32.HI R70, RZ, 0x10, R17 ;  /* 0x00000010ff464819 */ /* 0x000fe60000011611 */
[----:B------:R-:W-:Y:S02]  /*5170*/  @!P1 IMAD.IADD R0, R2, 0x1, -R3 ;  /* 0x0000000102009824 */ /* 0x000fe400078e0a03 */
[----:B------:R-:W-:Y:S02]  /*5180*/  @!P1 IMAD.IADD R2, R3, 0x1, -R2 ;  /* 0x0000000103029824 */ /* 0x000fe400078e0a02 */
[----:B------:R-:W-:Y:S02]  /*5190*/  @!P1 IMAD R30, R0, R7, R30 ;  /* 0x00000007001e9224 */ /* 0x000fe400078e021e */
[----:B------:R-:W-:Y:S01]  /*51a0*/  @!P1 IMAD R29, R2, R8, R29 ;  /* 0x00000008021d9224 */ /* 0x000fe200078e021d */
[----:B------:R-:W-:Y:S06]  /*51b0*/  @!P0 BRA `(.L_x_86) ;  /* 0x00000000007c8947 */ /* 0x000fec0003800000 */
[----:B------:R-:W1:Y:S01]  /*51c0*/  LDCU.64 UR8, c[0x4][0x80] ;  /* 0x01001000ff0877ac */ /* 0x000e620008000a00 */
[----:B------:R-:W-:Y:S01]  /*51d0*/  MOV R2, 0x0 ;  /* 0x0000000000027802 */ /* 0x000fe20000000f00 */
[----:B------:R-:W-:Y:S02]  /*51e0*/  HFMA2 R12, -RZ, RZ, 0, 5.9604644775390625e-08 ;  /* 0x00000001ff0c7431 */ /* 0x000fe400000001ff */
[----:B------:R-:W-:Y:S01]  /*51f0*/  IMAD.MOV.U32 R8, RZ, RZ, 0x70 ;  /* 0x00000070ff087424 */ /* 0x000fe200078e00ff */
[----:B------:R2:W3:Y:S01]  /*5200*/  LDC.64 R14, c[0x4][R2] ;  /* 0x01000000020e7b82 */ /* 0x0004e20000000a00 */
[----:B------:R-:W4:Y:S01]  /*5210*/  LDCU.64 UR6, c[0x4][0x88] ;  /* 0x01001100ff0677ac */ /* 0x000f220008000a00 */
[----:B------:R-:W-:Y:S01]  /*5220*/  IMAD.MOV.U32 R13, RZ, RZ, RZ ;  /* 0x000000ffff0d7224 */ /* 0x000fe200078e00ff */
[----:B------:R-:W2:Y:S01]  /*5230*/  LDCU.64 UR4, c[0x4][0x8] ;  /* 0x01000100ff0477ac */ /* 0x000ea20008000a00 */
[----:B-1----:R-:W-:Y:S01]  /*5240*/  MOV R5, UR9 ;  /* 0x0000000900057c02 */ /* 0x002fe20008000f00 */
[----:B------:R-:W-:Y:S01]  /*5250*/  IMAD.U32 R4, RZ, RZ, UR8 ;  /* 0x00000008ff047e24 */ /* 0x000fe2000f8e00ff */
[----:B----4-:R-:W-:Y:S01]  /*5260*/  MOV R7, UR7 ;  /* 0x0000000700077c02 */ /* 0x010fe20008000f00 */
[----:B------:R-:W-:Y:S01]  /*5270*/  IMAD.U32 R6, RZ, RZ, UR6 ;  /* 0x00000006ff067e24 */ /* 0x000fe2000f8e00ff */
[----:B--2---:R-:W-:Y:S01]  /*5280*/  MOV R11, UR5 ;  /* 0x00000005000b7c02 */ /* 0x004fe20008000f00 */
[----:B------:R-:W-:Y:S02]  /*5290*/  IMAD.U32 R10, RZ, RZ, UR4 ;  /* 0x00000004ff0a7e24 */ /* 0x000fe4000f8e00ff */
[----:B------:R-:W-:Y:S07]  /*52a0*/  LEPC R20, `(.L_x_87) ;  /* 0x000000001014794e */ /* 0x000fee0000000000 */
[----:B---3-5:R-:W-:Y:S05]  /*52b0*/  CALL.ABS.NOINC R14 ;  /* 0x000000000e007343 */ /* 0x028fea0003c00000 */
.L_x_87:
[----:B------:R-:W1:Y:S01]  /*52c0*/  LDCU.64 UR8, c[0x4][0x80] ;  /* 0x01001000ff0877ac */ /* 0x000e620008000a00 */
[----:B------:R-:W2:Y:S01]  /*52d0*/  LDC.64 R2, c[0x4][R2] ;  /* 0x0100000002027b82 */ /* 0x000ea20000000a00 */
[----:B------:R-:W-:Y:S02]  /*52e0*/  HFMA2 R12, -RZ, RZ, 0, 5.9604644775390625e-08 ;  /* 0x00000001ff0c7431 */ /* 0x000fe400000001ff */
[----:B------:R-:W-:Y:S02]  /*52f0*/  IMAD.MOV.U32 R8, RZ, RZ, 0x70 ;  /* 0x00000070ff087424 */ /* 0x000fe400078e00ff */
[----:B------:R-:W-:Y:S01]  /*5300*/  IMAD.MOV.U32 R13, RZ, RZ, RZ ;  /* 0x000000ffff0d7224 */ /* 0x000fe200078e00ff */
[----:B------:R-:W3:Y:S01]  /*5310*/  LDCU.64 UR6, c[0x4][0x88] ;  /* 0x01001100ff0677ac */ /* 0x000ee20008000a00 */
[----:B------:R-:W4:Y:S01]  /*5320*/  LDCU.64 UR4, c[0x4][0x8] ;  /* 0x01000100ff0477ac */ /* 0x000f220008000a00 */
[----:B-1----:R-:W-:Y:S02]  /*5330*/  MOV R4, UR8 ;  /* 0x0000000800047c02 */ /* 0x002fe40008000f00 */
[----:B------:R-:W-:Y:S02]  /*5340*/  MOV R5, UR9 ;  /* 0x0000000900057c02 */ /* 0x000fe40008000f00 */
[----:B---3--:R-:W-:Y:S01]  /*5350*/  MOV R7, UR7 ;  /* 0x0000000700077c02 */ /* 0x008fe20008000f00 */
[----:B------:R-:W-:Y:S01]  /*5360*/  IMAD.U32 R6, RZ, RZ, UR6 ;  /* 0x00000006ff067e24 */ /* 0x000fe2000f8e00ff */
[----:B----4-:R-:W-:Y:S01]  /*5370*/  MOV R11, UR5 ;  /* 0x00000005000b7c02 */ /* 0x010fe20008000f00 */
[----:B------:R-:W-:Y:S02]  /*5380*/  IMAD.U32 R10, RZ, RZ, UR4 ;  /* 0x00000004ff0a7e24 */ /* 0x000fe4000f8e00ff */
[----:B------:R-:W-:Y:S07]  /*5390*/  LEPC R20, `(.L_x_86) ;  /* 0x000000001014794e */ /* 0x000fee0000000000 */
[----:B--2---:R-:W-:Y:S05]  /*53a0*/  CALL.ABS.NOINC R2 ;  /* 0x0000000002007343 */ /* 0x004fea0003c00000 */
.L_x_86:
[----:B------:R-:W-:Y:S05]  /*53b0*/  BSYNC.RECONVERGENT B6 ;  /* 0x0000000000067941 */ /* 0x000fea0003800200 */
.L_x_85:
[----:B------:R-:W-:Y:S01]  /*53c0*/  ISETP.NE.U32.AND P4, PT, R58, RZ, PT ;  /* 0x000000ff3a00720c */ /* 0x000fe20003f85070 */
[----:B------:R-:W-:Y:S01]  /*53d0*/  UISETP.NE.AND UP2, UPT, UR50, URZ, UPT ;  /* 0x000000ff3200728c */ /* 0x000fe2000bf45270 */
[----:B------:R-:W-:Y:S01]  /*53e0*/  ISETP.NE.U32.AND P2, PT, RZ, UR38, PT ;  /* 0x00000026ff007c0c */ /* 0x000fe2000bf45070 */
[----:B------:R-:W-:Y:S01]  /*53f0*/  UISETP.NE.U32.AND UP1, UPT, UR44, URZ, UPT ;  /* 0x000000ff2c00728c */ /* 0x000fe2000bf25070 */
[----:B------:R-:W-:Y:S01]  /*5400*/  ISETP.NE.AND.EX P4, PT, R59, RZ, PT, P4 ;  /* 0x000000ff3b00720c */ /* 0x000fe20003f85340 */
[----:B------:R-:W-:Y:S01]  /*5410*/  UPLOP3.LUT UP0, UPT, UPT, UPT, UPT, 0x40, 0x4 ;  /* 0x000000000004789c */ /* 0x000fe20003f0e870 */
[----:B------:R-:W-:Y:S01]  /*5420*/  ISETP.NE.AND.EX P2, PT, RZ, UR39, PT, P2 ;  /* 0x00000027ff007c0c */ /* 0x000fe2000bf45320 */
[----:B------:R-:W-:Y:S01]  /*5430*/  UISETP.NE.AND.EX UP1, UPT, UR45, URZ, UPT, UP1 ;  /* 0x000000ff2d00728c */ /* 0x000fe2000bf25310 */
[----:B------:R-:W-:Y:S04]  /*5440*/  PLOP3.LUT P1, PT, PT, PT, UP2, 0x80, 0x8 ;  /* 0x000000000008781c */ /* 0x000fe80003f2f028 */
[----:B------:R-:W-:Y:S06]  /*5450*/  @UP2 UPLOP3.LUT UP0, UPT, UPT, UPT, UP1, 0x80, 0x8 ;  /* 0x000000000008289c */ /* 0x000fec0003f0f010 */
[----:B------:R-:W-:Y:S01]  /*5460*/  PLOP3.LUT P0, PT, PT, PT, UP0, 0x80, 0x8 ;  /* 0x000000000008781c */ /* 0x000fe20003f0f008 */
[----:B------:R-:W-:Y:S01]  /*5470*/  @!UPT UIADD3 URZ, UPT, UPT, URZ, URZ, URZ ;  /* 0x000000fffffff290 */ /* 0x000fe2000fffe0ff */
[----:B------:R-:W-:Y:S11]  /*5480*/  BRA.U !UP1, `(.L_x_88) ;  /* 0x0000000109387547 */ /* 0x000ff6000b800000 */
[----:B------:R-:W-:Y:S01]  /*5490*/  UISETP.NE.U32.AND UP0, UPT, UR38, URZ, UPT ;  /* 0x000000ff2600728c */ /* 0x000fe2000bf05070 */
[----:B------:R-:W-:Y:S02]  /*54a0*/  HFMA2 R0, -RZ, RZ, 0, 5.9604644775390625e-08 ;  /* 0x00000001ff007431 */ /* 0x000fe400000001ff */
[----:B------:R-:W-:Y:S01]  /*54b0*/  IMAD.MOV.U32 R64, RZ, RZ, 0x1 ;  /* 0x00000001ff407424 */ /* 0x000fe200078e00ff */
[----:B------:R-:W-:Y:S06]  /*54c0*/  UISETP.NE.AND.EX UP0, UPT, UR39, URZ, UPT, UP0 ;  /* 0x000000ff2700728c */ /* 0x000fec000bf05300 */
[----:B------:R-:W-:Y:S05]  /*54d0*/  PLOP3.LUT P3, PT, PT, PT, UP0, 0x80, 0x8 ;  /* 0x000000000008781c */ /* 0x000fea0003f6f008 */
[----:B------:R-:W1:Y:S01]  /*54e0*/  @UP0 LDCU.64 UR6, c[0x0][0x888] ;  /* 0x00011100ff0607ac */ /* 0x000e620008000a00 */
[----:B------:R-:W-:Y:S07]  /*54f0*/  @UP0 UIMAD UR4, UR36, UR44, URZ ;  /* 0x0000002c240402a4 */ /* 0x000fee000f8e02ff */
[----:B------:R-:W-:Y:S01]  /*5500*/  @!P3 PRMT R64, R0, 0x7610, R64 ;  /* 0x000076100040b816 */ /* 0x000fe20000000040 */
[----:B-1----:R-:W-:Y:S03]  /*5510*/  @UP0 UIMAD.WIDE UR6, UR4, 0x4, UR6 ;  /* 0x00000004040608a5 */ /* 0x002fe6000f8e0206 */
[----:B------:R-:W1:Y:S03]  /*5520*/  @!UP0 LDCU UR4, c[0x0][0x880] ;  /* 0x00011000ff0487ac */ /* 0x000e660008000800 */
[----:B------:R-:W-:Y:S01]  /*5530*/  IMAD.U32 R2, RZ, RZ, UR6 ;  /* 0x00000006ff027e24 */ /* 0x000fe2000f8e00ff */
[----:B------:R-:W-:Y:S05]  /*5540*/  MOV R3, UR7 ;  /* 0x0000000700037c02 */ /* 0x000fea0008000f00 */
[----:B-----5:R2:W5:Y:S02]  /*5550*/  @P3 LDG.E R35, desc[UR46][R2.64] ;  /* 0x0000002e02233981 */ /* 0x020564000c1e1900 */
[----:B-12---:R-:W-:Y:S02]  /*5560*/  @!P3 IMAD.U32 R35, RZ, RZ, UR4 ;  /* 0x00000004ff23be24 */ /* 0x006fe4000f8e00ff */
.L_x_88:
[----:B------:R-:W-:Y:S05]  /*5570*/  @!P4 BRA `(.L_x_89) ;  /* 0x000000000020c947 */ /* 0x000fea0003800000 */
[----:B------:R-:W-:Y:S04]  /*5580*/  ISETP.NE.U32.AND P3, PT, R56, RZ, PT ;  /* 0x000000ff3800720c */ /* 0x000fe80003f65070 */
[----:B------:R-:W-:Y:S11]  /*5590*/  ISETP.NE.AND.EX P3, PT, R57, RZ, PT, P3 ;  /* 0x000000ff3900720c */ /* 0x000ff60003f65330 */
[----:B------:R-:W-:Y:S02]  /*55a0*/  @!UPT UIADD3 URZ, UPT, UPT, URZ, URZ, URZ ;  /* 0x000000fffffff290 */ /* 0x000fe4000fffe0ff */
[----:B------:R-:W1:Y:S01]  /*55b0*/  @P3 LDC.64 R2, c[0x0][0x8a8] ;  /* 0x00022a00ff023b82 */ /* 0x000e620000000a00 */
[----:B------:R-:W-:Y:S04]  /*55c0*/  @P3 IMAD R0, R58, UR36, RZ ;  /* 0x000000243a003c24 */ /* 0x000fe8000f8e02ff */
[----:B-1----:R-:W-:Y:S05]  /*55d0*/  @P3 IMAD.WIDE R2, R0, 0x4, R2 ;  /* 0x0000000400023825 */ /* 0x002fea00078e0202 */
[----:B-----5:R1:W5:Y:S02]  /*55e0*/  @P3 LDG.E R33, desc[UR46][R2.64] ;  /* 0x0000002e02213981 */ /* 0x020364000c1e1900 */
[----:B-1----:R-:W2:Y:S02]  /*55f0*/  @!P3 LDC R33, c[0x0][0x8a0] ;  /* 0x00022800ff21bb82 */ /* 0x002ea40000000800 */
.L_x_89:
[----:B-----5:R-:W-:Y:S01]  /*5600*/  FSETP.NEU.AND P3, PT, R35, RZ, PT ;  /* 0x000000ff2300720b */ /* 0x020fe20003f6d000 */
[----:B------:R-:W-:Y:S01]  /*5610*/  BSSY B1, `(.L_x_90) ;  /* 0x0000039000017945 */ /* 0x000fe20003800000 */
[----:B------:R-:W-:Y:S01]  /*5620*/  SEL R3, RZ, 0xffffffff, P2 ;  /* 0xffffffffff037807 */ /* 0x000fe20001000000 */
[----:B------:R-:W-:Y:S01]  /*5630*/  IMAD.MOV.U32 R86, RZ, RZ, 0x1 ;  /* 0x00000001ff567424 */ /* 0x000fe200078e00ff */
[----:B------:R-:W-:Y:S01]  /*5640*/  @P1 LOP3.LUT P2, RZ, R64, 0xff, RZ, 0xc0, !PT ;  /* 0x000000ff40ff1812 */ /* 0x000fe2000784c0ff */
[----:B------:R-:W-:Y:S01]  /*5650*/  IMAD R34, R31, 0x40, R32 ;  /* 0x000000401f227824 */ /* 0x000fe200078e0220 */
[----:B------:R-:W-:Y:S01]  /*5660*/  @P1 SEL R0, RZ, 0xffffffff, P3 ;  /* 0xffffffffff001807 */ /* 0x000fe20001800000 */
[----:B------:R-:W-:Y:S01]  /*5670*/  IMAD R82, R77, -0x10, R75 ;  /* 0xfffffff04d527824 */ /* 0x000fe200078e024b */
[----:B------:R-:W-:Y:S01]  /*5680*/  LOP3.LUT R73, R73, 0x1, RZ, 0x3c, !PT ;  /* 0x0000000149497812 */ /* 0x000fe200078e3cff */
[----:B------:R-:W-:Y:S01]  /*5690*/  IMAD.MOV.U32 R85, RZ, RZ, RZ ;  /* 0x000000ffff557224 */ /* 0x000fe200078e00ff */
[----:B------:R-:W-:Y:S02]  /*56a0*/  @P0 SEL R0, R3, R0, !P2 ;  /* 0x0000000003000207 */ /* 0x000fe40005000000 */
[----:B------:R-:W-:Y:S02]  /*56b0*/  CS2R R54, SRZ ;  /* 0x0000000000367805 */ /* 0x000fe4000001ff00 */
[----:B------:R-:W-:Y:S02]  /*56c0*/  LEA R84, R31, UR48, 0x3 ;  /* 0x000000301f547c11 */ /* 0x000fe4000f8e18ff */
[----:B------:R-:W-:Y:S02]  /*56d0*/  CS2R R52, SRZ ;  /* 0x0000000000347805 */ /* 0x000fe4000001ff00 */
[----:B------:R-:W-:Y:S02]  /*56e0*/  @P1 LOP3.LUT R0, R0, 0x1, RZ, 0xc0, !PT ;  /* 0x0000000100001812 */ /* 0x000fe400078ec0ff */
[----:B------:R-:W-:Y:S02]  /*56f0*/  CS2R R50, SRZ ;  /* 0x0000000000327805 */ /* 0x000fe4000001ff00 */
[----:B------:R-:W-:Y:S02]  /*5700*/  PLOP3.LUT P2, PT, PT, PT, UP1, 0x80, 0x8 ;  /* 0x000000000008781c */ /* 0x000fe40003f4f018 */
[----:B------:R-:W-:Y:S02]  /*5710*/  CS2R R48, SRZ ;  /* 0x0000000000307805 */ /* 0x000fe4000001ff00 */
[----:B------:R-:W-:Y:S02]  /*5720*/  ISETP.NE.U32.OR P5, PT, R0, 0x1, !P1 ;  /* 0x000000010000780c */ /* 0x000fe40004fa5470 */
[----:B------:R-:W-:Y:S02]  /*5730*/  CS2R R46, SRZ ;  /* 0x00000000002e7805 */ /* 0x000fe4000001ff00 */
[----:B------:R-:W-:Y:S02]  /*5740*/  LOP3.LUT P4, R80, R64, 0xff, RZ, 0xc0, !PT ;  /* 0x000000ff40507812 */ /* 0x000fe4000788c0ff */
[----:B------:R-:W-:Y:S02]  /*5750*/  CS2R R44, SRZ ;  /* 0x00000000002c7805 */ /* 0x000fe4000001ff00 */
[----:B------:R-:W-:Y:S02]  /*5760*/  SEL R2, RZ, 0xffffffff, P3 ;  /* 0xffffffffff027807 */ /* 0x000fe40001800000 */
[----:B------:R-:W-:Y:S02]  /*5770*/  CS2R R42, SRZ ;  /* 0x00000000002a7805 */ /* 0x000fe4000001ff00 */
[----:B------:R-:W-:Y:S02]  /*5780*/  P2R R83, PR, RZ, 0x20 ;  /* 0x00000020ff537803 */ /* 0x000fe40000000000 */
[----:B------:R-:W-:Y:S02]  /*5790*/  CS2R R40, SRZ ;  /* 0x0000000000287805 */ /* 0x000fe4000001ff00 */
[----:B------:R-:W-:Y:S02]  /*57a0*/  @P2 SEL R2, R3, R2, !P4 ;  /* 0x0000000203022207 */ /* 0x000fe40006000000 */
[----:B------:R-:W-:Y:S02]  /*57b0*/  @P5 SHF.L.U32 R0, R73, 0x1f, RZ ;  /* 0x0000001f49005819 */ /* 0x000fe400000006ff */
[----:B------:R-:W-:Y:S02]  /*57c0*/  LOP3.LUT R2, R2, 0x1, RZ, 0xc0, !PT ;  /* 0x0000000102027812 */ /* 0x000fe400078ec0ff */
[----:B------:R1:W3:Y:S02]  /*57d0*/  @P5 SYNCS.PHASECHK.TRANS64.TRYWAIT P1, [UR48+0x40], R0 ;  /* 0x00004000ff0055a7 */ /* 0x0002e40008021130 */
[----:B------:R-:W-:Y:S04]  /*57e0*/  ISETP.NE.U32.AND P2, PT, R2, 0x1, PT ;  /* 0x000000010200780c */ /* 0x000fe80003f45070 */
[----:B------:R-:W-:Y:S02]  /*57f0*/  P2R R87, PR, RZ, 0x4 ;  /* 0x00000004ff577803 */ /* 0x000fe40000000000 */
[----:B-1----:R-:W-:Y:S04]  /*5800*/  SHF.L.U32 R0, R72, 0x1f, RZ ;  /* 0x0000001f48007819 */ /* 0x002fe800000006ff */
[----:B------:R1:W4:Y:S01]  /*5810*/  SYNCS.PHASECHK.TRANS64.TRYWAIT P0, [R84+URZ+0xb0], R0 ;  /* 0x0000b000540075a7 */ /* 0x00032200080011ff */
[----:B---3--:R-:W-:Y:S01]  /*5820*/  @P5 SEL R86, RZ, 0x1, !P1 ;  /* 0x00000001ff565807 */ /* 0x008fe20004800000 */
[----:B-1----:R-:W-:Y:S06]  /*5830*/  @!P5 BRA `(.L_x_91) ;  /* 0x000000000058d947 */ /* 0x002fec0003800000 */
[----:B------:R-:W-:Y:S01]  /*5840*/  IMAD.MOV.U32 R54, RZ, RZ, RZ ;  /* 0x000000ffff367224 */ /* 0x000fe200078e00ff */
[----:B------:R-:W-:Y:S01]  /*5850*/  ISETP.NE.AND P1, PT, R86, RZ, PT ;  /* 0x000000ff5600720c */ /* 0x000fe20003f25270 */
[----:B------:R-:W-:Y:S01]  /*5860*/  BSSY B0, `(.L_x_92) ;  /* 0x000000c000007945 */ /* 0x000fe20003800000 */
[----:B------:R-:W-:Y:S02]  /*5870*/  CS2R R42, SRZ ;  /* 0x00000000002a7805 */ /* 0x000fe4000001ff00 */
[----:B------:R-:W-:Y:S02]  /*5880*/  CS2R R40, SRZ ;  /* 0x0000000000287805 */ /* 0x000fe4000001ff00 */
[----:B------:R-:W-:Y:S02]  /*5890*/  CS2R R46, SRZ ;  /* 0x00000000002e7805 */ /* 0x000fe4000001ff00 */
[----:B------:R-:W-:Y:S02]  /*58a0*/  CS2R R44, SRZ ;  /* 0x00000000002c7805 */ /* 0x000fe4000001ff00 */
[----:B------:R-:W-:Y:S02]  /*58b0*/  CS2R R50, SRZ ;  /* 0x0000000000327805 */ /* 0x000fe4000001ff00 */
[----:B------:R-:W-:Y:S02]  /*58c0*/  CS2R R48, SRZ ;  /* 0x0000000000307805 */ /* 0x000fe4000001ff00 */
[----:B------:R-:W-:Y:S01]  /*58d0*/  CS2R R52, SRZ ;  /* 0x0000000000347805 */ /* 0x000fe2000001ff00 */
[----:B------:R-:W-:Y:S06]  /*58e0*/  @P1 BRA `(.L_x_93) ;  /* 0x00000000000c1947 */ /* 0x000fec0003800000 */
[----:B------:R-:W-:Y:S04]  /*58f0*/  SHF.L.U32 R3, R73, 0x1f, RZ ;  /* 0x0000001f49037819 */ /* 0x000fe800000006ff */
[----:B------:R-:W1:Y:S02]  /*5900*/  SYNCS.PHASECHK.TRANS64.TRYWAIT P1, [UR48+0x40], R3 ;  /* 0x00004003ff0075a7 */ /* 0x000e640008021130 */
[----:B-1----:R-:W-:Y:S05]  /*5910*/  @!P1 BRA `(.L_x_94) ;  /* 0x0000002800649947 */ /* 0x002fea0003800000 */
.L_x_93:
[----:B------:R-:W-:Y:S05]  /*5920*/  BSYNC B0 ;  /* 0x0000000000007941 */ /* 0x000fea0003800000 */
.L_x_92:
[----:B------:R-:W-:Y:S01]  /*5930*/  ISETP.NE.AND P1, PT, R87, RZ, PT ;  /* 0x000000ff5700720c */ /* 0x000fe20003f25270 */
[----:B------:R-:W-:Y:S11]  /*5940*/  HFMA2 R85, -RZ, RZ, 0, 5.9604644775390625e-08 ;  /* 0x00000001ff557431 */ /* 0x000ff600000001ff */
[----:B------:R-:W-:Y:S01]  /*5950*/  @!UPT UIADD3 URZ, UPT, UPT, URZ, URZ, URZ ;  /* 0x000000fffffff290 */ /* 0x000fe2000fffe0ff */
[----:B------:R3:W1:Y:S04]  /*5960*/  @P1 LDS.128 R40, [R76] ;  /* 0x000000004c281984 */ /* 0x0006680000000c00 */
[----:B------:R3:W1:Y:S04]  /*5970*/  @P1 LDS.128 R44, [R75+0x10] ;  /* 0x000010004b2c1984 */ /* 0x0006680000000c00 */
[----:B------:R3:W1:Y:S04]  /*5980*/  @P1 LDS.128 R48, [R74+0x20] ;  /* 0x000020004a301984 */ /* 0x0006680000000c00 */
[----:B------:R3:W1:Y:S02]  /*5990*/  @P1 LDS.128 R52, [R82+0x30] ;  /* 0x0000300052341984 */ /* 0x0006640000000c00 */
.L_x_91:
[----:B------:R-:W-:Y:S05]  /*59a0*/  BSYNC B1 ;  /* 0x0000000000017941 */ /* 0x000fea0003800000 */
.L_x_90:
[----:B-1----:R-:W-:Y:S04]  /*59b0*/  SHF.R.U32.HI R2, RZ, 0x15, R34 ;  /* 0x00000015ff027819 */ /* 0x002fe80000011622 */
[----:B------:R-:W-:Y:S01]  /*59c0*/  LOP3.LUT P1, RZ, R2, 0x3, R68, 0x48, !PT ;  /* 0x0000000302ff7812 */ /* 0x000fe20007824844 */
[----:B------:R-:W-:Y:S01]  /*59d0*/  @!UPT UIADD3 URZ, UPT, UPT, URZ, URZ, URZ ;  /* 0x000000fffffff290 */ /* 0x000fe2000fffe0ff */
[----:B----4-:R-:W-:Y:S11]  /*59e0*/  @P0 BRA `(.L_x_95) ;  /* 0x0000000000080947 */ /* 0x010ff60003800000 */
[----:B------:R-:W1:Y:S02]  /*59f0*/  SYNCS.PHASECHK.TRANS64.TRYWAIT P0, [R84+URZ+0xb0], R0 ;  /* 0x0000b000540075a7 */ /* 0x000e6400080011ff */
[----:B-1----:R-:W-:Y:S05]  /*5a00*/  @!P0 BRA `(.L_x_96) ;  /* 0x0000002800408947 */ /* 0x002fea0003800000 */
.L_x_95:
[----:B------:R-:W-:Y:S05]  /*5a10*/  @!P1 BRA `(.L_x_97) ;  /* 0x0000000000409947 */ /* 0x000fea0003800000 */
[----:B------:R-:W4:Y:S01]  /*5a20*/  LDCU.64 UR8, c[0x4][0x70] ;  /* 0x01000e00ff0877ac */ /* 0x000f220008000a00 */
[----:B------:R-:W-:Y:S01]  /*5a30*/  MOV R3, 0x0 ;  /* 0x0000000000037802 */ /* 0x000fe20000000f00 */
[----:B------:R-:W-:Y:S02]  /*5a40*/  HFMA2 R12, -RZ, RZ, 0, 5.9604644775390625e-08 ;  /* 0x00000001ff0c7431 */ /* 0x000fe400000001ff */
[----:B------:R-:W-:Y:S02]  /*5a50*/  IMAD.MOV.U32 R8, RZ, RZ, 0x192 ;  /* 0x00000192ff087424 */ /* 0x000fe400078e00ff */
[----:B------:R-:W-:Y:S01]  /*5a60*/  IMAD.MOV.U32 R13, RZ, RZ, RZ ;  /* 0x000000ffff0d7224 */ /* 0x000fe200078e00ff */
[----:B------:R-:W5:Y:S01]  /*5a70*/  LDCU.64 UR6, c[0x4][0x78] ;  /* 0x01000f00ff0677ac */ /* 0x000f620008000a00 */
[----:B------:R-:W1:Y:S01]  /*5a80*/  LDC.64 R2, c[0x4][R3] ;  /* 0x0100000003027b82 */ /* 0x000e620000000a00 */
[----:B------:R-:W2:Y:S01]  /*5a90*/  LDCU.64 UR4, c[0x4][0x10] ;  /* 0x01000200ff0477ac */ /* 0x000ea20008000a00 */
[----:B----4-:R-:W-:Y:S01]  /*5aa0*/  MOV R5, UR9 ;  /* 0x0000000900057c02 */ /* 0x010fe20008000f00 */
[----:B------:R-:W-:Y:S01]  /*5ab0*/  IMAD.U32 R4, RZ, RZ, UR8 ;  /* 0x00000008ff047e24 */ /* 0x000fe2000f8e00ff */
[----:B-----5:R-:W-:Y:S01]  /*5ac0*/  MOV R7, UR7 ;  /* 0x0000000700077c02 */ /* 0x020fe20008000f00 */
[----:B------:R-:W-:Y:S01]  /*5ad0*/  IMAD.U32 R6, RZ, RZ, UR6 ;  /* 0x00000006ff067e24 */ /* 0x000fe2000f8e00ff */
[----:B--2---:R-:W-:Y:S01]  /*5ae0*/  MOV R11, UR5 ;  /* 0x00000005000b7c02 */ /* 0x004fe20008000f00 */
[----:B------:R-:W-:Y:S02]  /*5af0*/  IMAD.U32 R10, RZ, RZ, UR4 ;  /* 0x00000004ff0a7e24 */ /* 0x000fe4000f8e00ff */
[----:B------:R-:W-:Y:S07]  /*5b00*/  LEPC R20, `(.L_x_97) ;  /* 0x000000001014794e */ /* 0x000fee0000000000 */
[----:B-1-3--:R-:W-:Y:S05]  /*5b10*/  CALL.ABS.NOINC R2 ;  /* 0x0000000002007343 */ /* 0x00afea0003c00000 */
.L_x_97:
[----:B------:R-:W-:Y:S05]  /*5b20*/  WARPSYNC.ALL ;  /* 0x0000000000007948 */ /* 0x000fea0003800000 */
[----:B------:R-:W-:Y:S01]  /*5b30*/  R2UR UR4, R34 ;  /* 0x00000000220472ca */ /* 0x000fe200000e0000 */
[----:B------:R-:W-:Y:S01]  /*5b40*/  BSSY.RECONVERGENT B0, `(.L_x_98) ;  /* 0x0000039000007945 */ /* 0x000fe20003800200 */
[----:B------:R-:W-:Y:S11]  /*5b50*/  ISETP.NE.AND P0, PT, R78, RZ, PT ;  /* 0x000000ff4e00720c */ /* 0x000ff60003f05270 */
[----:B------:R-:W1:Y:S02]  /*5b60*/  LDTM.x16 R4, tmem[UR4] ;  /* 0x00000004000479ee */ /* 0x000e640008240000 */
[C---:B-12---:R-:W-:Y:S01]  /*5b70*/  FMUL R0, R33.reuse, R4 ;  /* 0x0000000421007220 */ /* 0x046fe20000400000 */
[C---:B------:R-:W-:Y:S01]  /*5b80*/  FMUL R2, R33.reuse, R5 ;  /* 0x0000000521027220 */ /* 0x040fe20000400000 */
[C---:B------:R-:W-:Y:S01]  /*5b90*/  FMUL R3, R33.reuse, R6 ;  /* 0x0000000621037220 */ /* 0x040fe20000400000 */
[----:B------:R-:W-:Y:S01]  /*5ba0*/  FMUL R7, R33, R7 ;  /* 0x0000000721077220 */ /* 0x000fe20000400000 */
[----:B------:R-:W-:Y:S01]  /*5bb0*/  FFMA R36, R35, R40, R0 ;  /* 0x0000002823247223 */ /* 0x000fe20000000000 */
        /* <DEDUP_REMOVED lines=10> */
[----:B------:R1:W-:Y:S01]  /*5c60*/  STS.128 [R76], R36 ;  /* 0x000000244c007388 */ /* 0x0003e20000000c00 */
        /* <DEDUP_REMOVED lines=8> */
[----:B------:R1:W-:Y:S01]  /*5cf0*/  STS.128 [R75+0x10], R4 ;  /* 0x000010044b007388 */ /* 0x0003e20000000c00 */
[----:B------:R-:W-:Y:S01]  /*5d00*/  FMUL R13, R33, R17 ;  /* 0x00000011210d7220 */ /* 0x000fe20000400000 */
[----:B------:R-:W-:Y:S01]  /*5d10*/  FFMA R10, R35, R50, R10 ;  /* 0x00000032230a7223 */ /* 0x000fe2000000000a */
[----:B------:R-:W-:Y:S01]  /*5d20*/  FMUL R14, R33, R18 ;  /* 0x00000012210e7220 */ /* 0x000fe20000400000 */
[----:B------:R-:W-:Y:S01]  /*5d30*/  FFMA R11, R35, R51, R15 ;  /* 0x00000033230b7223 */ /* 0x000fe2000000000f */
[----:B------:R-:W-:Y:S01]  /*5d40*/  FMUL R19, R33, R19 ;  /* 0x0000001321137220 */ /* 0x000fe20000400000 */
[C---:B------:R-:W-:Y:S01]  /*5d50*/  FFMA R12, R35.reuse, R52, R12 ;  /* 0x00000034230c7223 */ /* 0x040fe2000000000c */
[C---:B------:R-:W-:Y:S01]  /*5d60*/  FFMA R13, R35.reuse, R53, R13 ;  /* 0x00000035230d7223 */ /* 0x040fe2000000000d */
[C---:B------:R-:W-:Y:S01]  /*5d70*/  FFMA R14, R35.reuse, R54, R14 ;  /* 0x00000036230e7223 */ /* 0x040fe2000000000e */
[----:B------:R1:W-:Y:S01]  /*5d80*/  STS.128 [R74+0x20], R8 ;  /* 0x000020084a007388 */ /* 0x0003e20000000c00 */
[----:B------:R-:W-:Y:S05]  /*5d90*/  FFMA R15, R35, R55, R19 ;  /* 0x00000037230f7223 */ /* 0x000fea0000000013 */
[----:B------:R1:W-:Y:S01]  /*5da0*/  STS.128 [R82+0x30], R12 ;  /* 0x0000300c52007388 */ /* 0x0003e20000000c00 */
[----:B------:R-:W-:Y:S01]  /*5db0*/  @!PT LDS RZ, [RZ] ;  /* 0x00000000fffff984 */ /* 0x000fe20000000800 */
[----:B------:R-:W-:Y:S01]  /*5dc0*/  @!PT LDS RZ, [RZ] ;  /* 0x00000000fffff984 */ /* 0x000fe20000000800 */
[----:B------:R-:W-:Y:S01]  /*5dd0*/  @!PT LDS RZ, [RZ] ;  /* 0x00000000fffff984 */ /* 0x000fe20000000800 */
[----:B------:R-:W-:Y:S01]  /*5de0*/  @!PT LDS RZ, [RZ] ;  /* 0x00000000fffff984 */ /* 0x000fe20000000800 */
[----:B------:R2:W-:Y:S06]  /*5df0*/  MEMBAR.ALL.CTA ;  /* 0x0000000000007992 */ /* 0x0005ec0000008000 */
[----:B--2---:R-:W2:Y:S02]  /*5e00*/  FENCE.VIEW.ASYNC.S ;  /* 0x00000000000073c6 */ /* 0x004ea40000000000 */
[----:B--2---:R-:W-:Y:S06]  /*5e10*/  BAR.SYNC.DEFER_BLOCKING 0x1, 0x80 ;  /* 0x0042000000007b1d */ /* 0x004fec0000010000 */
[----:B------:R-:W-:Y:S05]  /*5e20*/  @P0 BRA `(.L_x_99) ;  /* 0x0000000000280947 */ /* 0x000fea0003800000 */
[----:B------:R-:W-:Y:S02]  /*5e30*/  UIADD3 UR4, UPT, UPT, UR48, 0x200, URZ ;  /* 0x0000020030047890 */ /* 0x000fe4000fffe0ff */
[----:B------:R-:W-:Y:S01]  /*5e40*/  UIADD3 UR6, UP0, UPT, UR52, 0x680, URZ ;  /* 0x0000068034067890 */ /* 0x000fe2000ff1e0ff */
[----:B------:R-:W-:Y:S03]  /*5e50*/  UMOV UR43, UR36 ;  /* 0x00000024002b7c82 */ /* 0x000fe60008000000 */
[----:B------:R-:W-:Y:S01]  /*5e60*/  MOV R69, UR4 ;  /* 0x0000000400457c02 */ /* 0x000fe20008000f00 */
[----:B------:R-:W-:Y:S03]  /*5e70*/  UIADD3.X UR7, UPT, UPT, URZ, UR53, URZ, UP0, !UPT ;  /* 0x00000035ff077290 */ /* 0x000fe600087fe4ff */
[----:B------:R-:W-:Y:S11]  /*5e80*/  R2UR UR40, R69 ;  /* 0x00000000452872ca */ /* 0x000ff600000e0000 */
[----:B------:R-:W-:Y:S02]  /*5e90*/  @!UPT UIADD3 URZ, UPT, UPT, URZ, URZ, URZ ;  /* 0x000000fffffff290 */ /* 0x000fe4000fffe0ff */
[----:B------:R2:W-:Y:S01]  /*5ea0*/  UTMASTG.3D [UR40], [UR6] ;  /* 0x00000028060073b5 */ /* 0x0005e20008010000 */
[----:B------:R0:W-:Y:S01]  /*5eb0*/  UTMACMDFLUSH ;  /* 0x00000000000079b7 */ /* 0x0001e20000000000 */
[----:B--2---:R-:W-:Y:S04]  /*5ec0*/  DEPBAR.LE SB0, 0x1 ;  /* 0x000080400000791a */ /* 0x004fe80000000000 */
.L_x_99:
[----:B------:R-:W-:Y:S05]  /*5ed0*/  BSYNC.RECONVERGENT B0 ;  /* 0x0000000000007941 */ /* 0x000fea0003800200 */
.L_x_98:
[----:B------:R-:W-:Y:S01]  /*5ee0*/  BAR.SYNC.DEFER_BLOCKING 0x1, 0x80 ;  /* 0x0042000000007b1d */ /* 0x000fe20000010000 */
[----:B------:R-:W-:Y:S01]  /*5ef0*/  ISETP.NE.AND P1, PT, R83, RZ, PT ;  /* 0x000000ff5300720c */ /* 0x000fe20003f25270 */
[----:B------:R-:W-:Y:S01]  /*5f00*/  UISETP.NE.AND UP0, UPT, UR49, URZ, UPT ;  /* 0x000000ff3100728c */ /* 0x000fe2000bf05270 */
[----:B------:R-:W-:Y:S11]  /*5f10*/  LEA R2, R85, UR48, 0x3 ;  /* 0x0000003055027c11 */ /* 0x000ff6000f8e18ff */
[----:B------:R-:W-:Y:S01]  /*5f20*/  @P1 SHF.L.U32 R3, R73, 0x1f, RZ ;  /* 0x0000001f49031819 */ /* 0x000fe200000006ff */
[----:B------:R-:W-:Y:S06]  /*5f30*/  BRA.U !UP0, `(.L_x_100) ;  /* 0x0000000108247547 */ /* 0x000fec000b800000 */
[----:B-1----:R-:W-:Y:S01]  /*5f40*/  IMAD.U32 R4, RZ, RZ, UR51 ;  /* 0x00000033ff047e24 */ /* 0x002fe2000f8e00ff */
[----:B------:R-:W-:Y:S01]  /*5f50*/  MOV R0, UR37 ;  /* 0x0000002500007c02 */ /* 0x000fe20008000f00 */
[----:B------:R-:W-:Y:S03]  /*5f60*/  UIADD3 UR51, UPT, UPT, UR51, 0x1, URZ ;  /* 0x0000000133337890 */ /* 0x000fe6000fffe0ff */
[----:B------:R-:W-:Y:S01]  /*5f70*/  @P1 LEA R4, R4, UR48, 0x3 ;  /* 0x0000003004041c11 */ /* 0x000fe2000f8e18ff */
[----:B------:R-:W-:Y:S04]  /*5f80*/  UISETP.NE.AND UP0, UPT, UR51, 0x4, UPT ;  /* 0x000000043300788c */ /* 0x000fe8000bf05270 */
[----:B------:R-:W-:Y:S01]  /*5f90*/  @P1 VIADD R4, R4, 0x60 ;  /* 0x0000006004041836 */ /* 0x000fe20000000000 */
[----:B------:R-:W-:Y:S04]  /*5fa0*/  USEL UR51, UR51, URZ, UP0 ;  /* 0x000000ff33337287 */ /* 0x000fe80008000000 */
[----:B------:R-:W-:Y:S04]  /*5fb0*/  @P1 PRMT R0, R0, 0x654, R4 ;  /* 0x0000065400001816 */ /* 0x000fe80000000004 */
[----:B------:R2:W-:Y:S04]  /*5fc0*/  @P1 SYNCS.ARRIVE.TRANS64.RED.A1T0 RZ, [R0+URZ], RZ ;  /* 0x000000ff00ff19a7 */ /* 0x0005e800081004ff */
.L_x_100:
[----:B------:R-:W4:Y:S01]  /*5fd0*/  @P1 SYNCS.PHASECHK.TRANS64.TRYWAIT P0, [R2+URZ+0x40], R3 ;  /* 0x00004003020015a7 */ /* 0x000f2200080011ff */
[----:B------:R-:W-:Y:S01]  /*5fe0*/  BSSY B1, `(.L_x_101) ;  /* 0x0000016000017945 */ /* 0x000fe20003800000 */
[----:B----4-:R-:W-:Y:S03]  /*5ff0*/  @P1 SEL R86, RZ, 0x1, !P0 ;  /* 0x00000001ff561807 */ /* 0x010fe60004000000 */
[----:B------:R-:W-:Y:S05]  /*6000*/  @!P1 BRA `(.L_x_102) ;  /* 0x00000000004c9947 */ /* 0x000fea0003800000 */
[----:B------:R-:W-:Y:S01]  /*6010*/  ISETP.NE.AND P0, PT, R86, RZ, PT ;  /* 0x000000ff5600720c */ /* 0x000fe20003f05270 */
[----:B------:R-:W-:Y:S01]  /*6020*/  BSSY B0, `(.L_x_103) ;  /* 0x000000b000007945 */ /* 0x000fe20003800000 */
[----:B------:R-:W-:Y:S11]  /*6030*/  ISETP.NE.AND P1, PT, R87, RZ, PT ;  /* 0x000000ff5700720c */ /* 0x000ff60003f25270 */
[----:B------:R-:W-:Y:S02]  /*6040*/  @!UPT UIADD3 URZ, UPT, UPT, URZ, URZ, URZ ;  /* 0x000000fffffff290 */ /* 0x000fe4000fffe0ff */
[C---:B-1----:R-:W-:Y:S01]  /*6050*/  @P1 IMAD R6, R85.reuse, 0x2000, R76 ;  /* 0x0000200055061824 */ /* 0x042fe200078e024c */
[C---:B------:R-:W-:Y:S01]  /*6060*/  @P1 LEA R4, R85.reuse, R74, 0xd ;  /* 0x0000004a55041211 */ /* 0x040fe200078e68ff */
[C---:B------:R-:W-:Y:S02]  /*6070*/  @P1 IMAD R5, R85.reuse, 0x2000, R75 ;  /* 0x0000200055051824 */ /* 0x040fe400078e024b */
[----:B------:R-:W-:Y:S01]  /*6080*/  @P1 IMAD R3, R85, 0x2000, R82 ;  /* 0x0000200055031824 */ /* 0x000fe200078e0252 */
[----:B------:R-:W-:Y:S06]  /*6090*/  @P0 BRA `(.L_x_104) ;  /* 0x00000000000c0947 */ /* 0x000fec0003800000 */
[----:B--2---:R-:W-:Y:S04]  /*60a0*/  SHF.L.U32 R0, R73, 0x1f, RZ ;  /* 0x0000001f49007819 */ /* 0x004fe800000006ff */
[----:B------:R-:W1:Y:S02]  /*60b0*/  SYNCS.PHASECHK.TRANS64.TRYWAIT P0, [R2+URZ+0x40], R0 ;  /* 0x00004000020075a7 */ /* 0x000e6400080011ff */
[----:B-1----:R-:W-:Y:S05]  /*60c0*/  @!P0 BRA `(.L_x_105) ;  /* 0x0000002000a48947 */ /* 0x002fea0003800000 */
.L_x_104:
[----:B------:R-:W-:Y:S05]  /*60d0*/  BSYNC B0 ;  /* 0x0000000000007941 */ /* 0x000fea0003800000 */
.L_x_103:
[----:B------:R-:W-:Y:S02]  /*60e0*/  ISETP.NE.AND P0, PT, R87, RZ, PT ;  /* 0x000000ff5700720c */ /* 0x000fe40003f05270 */
[----:B------:R-:W-:Y:S11]  /*60f0*/  IADD3 R85, PT, PT, R85, 0x1, RZ ;  /* 0x0000000155557810 */ /* 0x000ff60007ffe0ff */
[----:B------:R4:W1:Y:S04]  /*6100*/  @P0 LDS.128 R40, [R6] ;  /* 0x0000000006280984 */ /* 0x0008680000000c00 */
[----:B------:R4:W1:Y:S04]  /*6110*/  @P0 LDS.128 R44, [R5+0x10] ;  /* 0x00001000052c0984 */ /* 0x0008680000000c00 */
[----:B------:R4:W1:Y:S04]  /*6120*/  @P0 LDS.128 R48, [R4+0x20] ;  /* 0x0000200004300984 */ /* 0x0008680000000c00 */
[----:B------:R4:W1:Y:S02]  /*6130*/  @P0 LDS.128 R52, [R3+0x30] ;  /* 0x0000300003340984 */ /* 0x0008640000000c00 */
.L_x_102:
[----:B------:R-:W-:Y:S05]  /*6140*/  BSYNC B1 ;  /* 0x0000000000017941 */ /* 0x000fea0003800000 */
.L_x_101:
[----:B-12---:R-:W-:Y:S05]  /*6150*/  VIADD R0, R34, 0x10 ;  /* 0x0000001022007836 */ /* 0x006fea0000000000 */
[----:B------:R-:W-:Y:S04]  /*6160*/  SHF.R.U32.HI R0, RZ, 0x15, R0 ;  /* 0x00000015ff007819 */ /* 0x000fe80000011600 */
[----:B------:R-:W-:Y:S11]  /*6170*/  LOP3.LUT P0, RZ, R0, 0x3, R68, 0x48, !PT ;  /* 0x0000000300ff7812 */ /* 0x000ff60007804844 */
[----:B------:R-:W-:Y:S02]  /*6180*/  @!UPT UIADD3 URZ, UPT, UPT, URZ, URZ, URZ ;  /* 0x000000fffffff290 */ /* 0x000fe4000fffe0ff */
[----:B------:R-:W-:Y:S05]  /*6190*/  @!P0 BRA `(.L_x_106) ;  /* 0x0000000000408947 */ /* 0x000fea0003800000 */
[----:B------:R-:W1:Y:S01]  /*61a0*/  LDCU.64 UR8, c[0x4][0x70] ;  /* 0x01000e00ff0877ac */ /* 0x000e620008000a00 */
[----:B----4-:R-:W-:Y:S01]  /*61b0*/  MOV R3, 0x0 ;  /* 0x0000000000037802 */ /* 0x010fe20000000f00 */
[----:B------:R-:W-:Y:S02]  /*61c0*/  HFMA2 R12, -RZ, RZ, 0, 5.9604644775390625e-08 ;  /* 0x00000001ff0c7431 */ /* 0x000fe400000001ff */
[----:B------:R-:W-:Y:S02]  /*61d0*/  IMAD.MOV.U32 R8, RZ, RZ, 0x192 ;  /* 0x00000192ff087424 */ /* 0x000fe400078e00ff */
[----:B------:R-:W-:Y:S01]  /*61e0*/  IMAD.MOV.U32 R13, RZ, RZ, RZ ;  /* 0x000000ffff0d7224 */ /* 0x000fe200078e00ff */
[----:B------:R-:W2:Y:S01]  /*61f0*/  LDCU.64 UR6, c[0x4][0x78] ;  /* 0x01000f00ff0677ac */ /* 0x000ea20008000a00 */
[----:B------:R-:W4:Y:S01]  /*6200*/  LDC.64 R2, c[0x4][R3] ;  /* 0x0100000003027b82 */ /* 0x000f220000000a00 */
[----:B------:R-:W5:Y:S01]  /*6210*/  LDCU.64 UR4, c[0x4][0x10] ;  /* 0x01000200ff0477ac */ /* 0x000f620008000a00 */
[----:B-1----:R-:W-:Y:S01]  /*6220*/  MOV R5, UR9 ;  /* 0x0000000900057c02 */ /* 0x002fe20008000f00 */
[----:B------:R-:W-:Y:S01]  /*6230*/  IMAD.U32 R4, RZ, RZ, UR8 ;  /* 0x00000008ff047e24 */ /* 0x000fe2000f8e00ff */
[----:B--2---:R-:W-:Y:S01]  /*6240*/  MOV R7, UR7 ;  /* 0x0000000700077c02 */ /* 0x004fe20008000f00 */
[----:B------:R-:W-:Y:S01]  /*6250*/  IMAD.U32 R6, RZ, RZ, UR6 ;  /* 0x00000006ff067e24 */ /* 0x000fe2000f8e00ff */
[----:B-----5:R-:W-:Y:S01]  /*6260*/  MOV R11, UR5 ;  /* 0x00000005000b7c02 */ /* 0x020fe20008000f00 */
[----:B------:R-:W-:Y:S02]  /*6270*/  IMAD.U32 R10, RZ, RZ, UR4 ;  /* 0x00000004ff0a7e24 */ /* 0x000fe4000f8e00ff */
[----:B------:R-:W-:Y:S07]  /*6280*/  LEPC R20, `(.L_x_106) ;  /* 0x000000001014794e */ /* 0x000fee0000000000 */
[----:B---34-:R-:W-:Y:S05]  /*6290*/  CALL.ABS.NOINC R2 ;  /* 0x0000000002007343 */ /* 0x018fea0003c00000 */
.L_x_106:
[----:B------:R-:W-:Y:S05]  /*62a0*/  WARPSYNC.ALL ;  /* 0x0000000000007948 */ /* 0x000fea0003800000 */
[----:B------:R-:W-:Y:S01]  /*62b0*/  R2UR UR4, R34 ;  /* 0x00000000220472ca */ /* 0x000fe200000e0000 */
[----:B------:R-:W-:Y:S01]  /*62c0*/  BSSY.RECONVERGENT B0, `(.L_x_107) ;  /* 0x0000040000007945 */ /* 0x000fe20003800200 */
[----:B------:R-:W-:Y:S02]  /*62d0*/  ISETP.NE.AND P6, PT, R83, RZ, PT ;  /* 0x000000ff5300720c */ /* 0x000fe40003fc5270 */
[----:B------:R-:W-:Y:S02]  /*62e0*/  ISETP.NE.AND P0, PT, R78, RZ, PT ;  /* 0x000000ff4e00720c */ /* 0x000fe40003f05270 */
[----:B------:R-:W-:Y:S07]  /*62f0*/  MOV R20, UR51 ;  /* 0x0000003300147c02 */ /* 0x000fee0008000f00 */
[----:B----4-:R-:W1:Y:S02]  /*6300*/  LDTM.x16 R4, tmem[UR4+0x10] ;  /* 0x00001004000479ee */ /* 0x010e640008240000 */
[----:B------:R-:W-:Y:S01]  /*6310*/  @P6 LEA R20, R20, UR48, 0x3 ;  /* 0x0000003014146c11 */ /* 0x000fe2000f8e18ff */
[C---:B-1----:R-:W-:Y:S01]  /*6320*/  FMUL R0, R33.reuse, R4 ;  /* 0x0000000421007220 */ /* 0x042fe20000400000 */
        /* <DEDUP_REMOVED lines=33> */
[----:B------:R-:W-:Y:S01]  /*6540*/  FFMA R15, R35, R55, R19 ;  /* 0x00000037230f7223 */ /* 0x000fe20000000013 */
[----:B------:R-:W-:Y:S02]  /*6550*/  MOV R16, UR37 ;  /* 0x0000002500107c02 */ /* 0x000fe40008000f00 */
[----:B------:R-:W-:Y:S02]  /*6560*/  @P6 IADD3 R17, PT, PT, R20, 0x60, RZ ;  /* 0x0000006014116810 */ /* 0x000fe40007ffe0ff */
[----:B------:R1:W-:Y:S01]  /*6570*/  STS.128 [R82+0x2030], R12 ;  /* 0x0020300c52007388 */ /* 0x0003e20000000c00 */
[----:B------:R-:W-:Y:S02]  /*6580*/  LEA R0, R85, UR48, 0x3 ;  /* 0x0000003055007c11 */ /* 0x000fe4000f8e18ff */
[----:B------:R-:W-:Y:S01]  /*6590*/  @P6 PRMT R16, R16, 0x654, R17 ;  /* 0x0000065410106816 */ /* 0x000fe20000000011 */
[----:B------:R-:W-:Y:S01]  /*65a0*/  @!PT LDS RZ, [RZ] ;  /* 0x00000000fffff984 */ /* 0x000fe20000000800 */
[----:B------:R-:W-:Y:S01]  /*65b0*/  @!PT LDS RZ, [RZ] ;  /* 0x00000000fffff984 */ /* 0x000fe20000000800 */
[----:B------:R-:W-:Y:S01]  /*65c0*/  @!PT LDS RZ, [RZ] ;  /* 0x00000000fffff984 */ /* 0x000fe20000000800 */
[----:B------:R-:W-:Y:S01]  /*65d0*/  @!PT LDS RZ, [RZ] ;  /* 0x00000000fffff984 */ /* 0x000fe20000000800 */
[----:B------:R2:W-:Y:S06]  /*65e0*/  MEMBAR.ALL.CTA ;  /* 0x0000000000007992 */ /* 0x0005ec0000008000 */
[----:B--2---:R-:W2:Y:S01]  /*65f0*/  FENCE.VIEW.ASYNC.S ;  /* 0x00000000000073c6 */ /* 0x004ea20000000000 */
[----:B------:R-:W-:Y:S01]  /*6600*/  @P6 SHF.L.U32 R2, R73, 0x1f, RZ ;  /* 0x0000001f49026819 */ /* 0x000fe200000006ff */
[----:B--2---:R-:W-:Y:S06]  /*6610*/  BAR.SYNC.DEFER_BLOCKING 0x1, 0x80 ;  /* 0x0042000000007b1d */ /* 0x004fec0000010000 */
[----:B------:R-:W-:Y:S05]  /*6620*/  @P0 BRA `(.L_x_108) ;  /* 0x0000000000240947 */ /* 0x000fea0003800000 */
[----:B------:R-:W-:Y:S02]  /*6630*/  UIADD3 UR8, UP0, UPT, UR52, 0x680, URZ ;  /* 0x0000068034087890 */ /* 0x000fe4000ff1e0ff */
[----:B------:R-:W-:Y:S02]  /*6640*/  UIADD3 UR5, UPT, UPT, UR41, 0x10, URZ ;  /* 0x0000001029057890 */ /* 0x000fe4000fffe0ff */
[----:B------:R-:W-:Y:S02]  /*6650*/  UIADD3 UR4, UPT, UPT, UR48, 0x2200, URZ ;  /* 0x0000220030047890 */ /* 0x000fe4000fffe0ff */
[----:B------:R-:W-:Y:S01]  /*6660*/  UIADD3.X UR9, UPT, UPT, URZ, UR53, URZ, UP0, !UPT ;  /* 0x00000035ff097290 */ /* 0x000fe200087fe4ff */
[----:B------:R-:W-:Y:S01]  /*6670*/  UMOV UR6, UR42 ;  /* 0x0000002a00067c82 */ /* 0x000fe20008000000 */
[----:B------:R-:W-:Y:S07]  /*6680*/  UMOV UR7, UR36 ;  /* 0x0000002400077c82 */ /* 0x000fee0008000000 */
[----:B------:R2:W-:Y:S01]  /*6690*/  UTMASTG.3D [UR4], [UR8] ;  /* 0x00000004080073b5 */ /* 0x0005e20008010000 */
[----:B------:R0:W-:Y:S01]  /*66a0*/  UTMACMDFLUSH ;  /* 0x00000000000079b7 */ /* 0x0001e20000000000 */
[----:B--2---:R-:W-:Y:S04]  /*66b0*/  DEPBAR.LE SB0, 0x1 ;  /* 0x000080400000791a */ /* 0x004fe80000000000 */
.L_x_108:
[----:B------:R-:W-:Y:S05]  /*66c0*/  BSYNC.RECONVERGENT B0 ;  /* 0x0000000000007941 */ /* 0x000fea0003800200 */
.L_x_107:
[----:B------:R-:W-:Y:S01]  /*66d0*/  BAR.SYNC.DEFER_BLOCKING 0x1, 0x80 ;  /* 0x0042000000007b1d */ /* 0x000fe20000010000 */
[----:B------:R-:W-:Y:S04]  /*66e0*/  UIADD3 UR40, UPT, UPT, UR51, 0x1, URZ ;  /* 0x0000000133287890 */ /* 0x000fe8000fffe0ff */
[----:B------:R-:W-:Y:S04]  /*66f0*/  UISETP.NE.AND UP0, UPT, UR40, 0x4, UPT ;  /* 0x000000042800788c */ /* 0x000fe8000bf05270 */
[----:B------:R-:W-:Y:S01]  /*6700*/  USEL UR40, UR40, URZ, UP0 ;  /* 0x000000ff28287287 */ /* 0x000fe20008000000 */
[----:B------:R2:W-:Y:S01]  /*6710*/  @P6 SYNCS.ARRIVE.TRANS64.RED.A1T0 RZ, [R16+URZ], RZ ;  /* 0x000000ff10ff69a7 */ /* 0x0005e200081004ff */
[----:B------:R-:W-:Y:S01]  /*6720*/  BSSY B1, `(.L_x_109) ;  /* 0x0000017000017945 */ /* 0x000fe20003800000 */
[----:B------:R-:W4:Y:S02]  /*6730*/  @P6 SYNCS.PHASECHK.TRANS64.TRYWAIT P0, [R0+URZ+0x40], R2 ;  /* 0x00004002000065a7 */ /* 0x000f2400080011ff */
[----:B----4-:R-:W-:Y:S01]  /*6740*/  @P6 SEL R86, RZ, 0x1, !P0 ;  /* 0x00000001ff566807 */ /* 0x010fe20004000000 */
[----:B--2---:R-:W-:Y:S06]  /*6750*/  @!P6 BRA `(.L_x_110) ;  /* 0x00000000004ce947 */ /* 0x004fec0003800000 */
        /* <DEDUP_REMOVED lines=9> */
[----:B------:R-:W-:Y:S04]  /*67f0*/  SHF.L.U32 R6, R73, 0x1f, RZ ;  /* 0x0000001f49067819 */ /* 0x000fe800000006ff */
[----:B------:R-:W1:Y:S02]  /*6800*/  SYNCS.PHASECHK.TRANS64.TRYWAIT P0, [R0+URZ+0x40], R6 ;  /* 0x00004006000075a7 */ /* 0x000e6400080011ff */
[----:B-1----:R-:W-:Y:S05]  /*6810*/  @!P0 BRA `(.L_x_113) ;  /* 0x0000001800e48947 */ /* 0x002fea0003800000 */
.L_x_112:
[----:B------:R-:W-:Y:S05]  /*6820*/  BSYNC B0 ;  /* 0x0000000000007941 */ /* 0x000fea0003800000 */
.L_x_111:
[----:B------:R-:W-:Y:S02]  /*6830*/  ISETP.NE.AND P0, PT, R87, RZ, PT ;  /* 0x000000ff5700720c */ /* 0x000fe40003f05270 */
[----:B------:R-:W-:Y:S11]  /*6840*/  IADD3 R85, PT, PT, R85, 0x1, RZ ;  /* 0x0000000155557810 */ /* 0x000ff60007ffe0ff */
[----:B------:R2:W4:Y:S04]  /*6850*/  @P0 LDS.128 R40, [R5] ;  /* 0x0000000005280984 */ /* 0x0005280000000c00 */
[----:B------:R2:W1:Y:S04]  /*6860*/  @P0 LDS.128 R44, [R4+0x10] ;  /* 0x00001000042c0984 */ /* 0x0004680000000c00 */
[----:B------:R2:W1:Y:S04]  /*6870*/  @P0 LDS.128 R48, [R3+0x20] ;  /* 0x0000200003300984 */ /* 0x0004680000000c00 */
[----:B------:R2:W1:Y:S02]  /*6880*/  @P0 LDS.128 R52, [R2+0x30] ;  /* 0x0000300002340984 */ /* 0x0004640000000c00 */
.L_x_110:
[----:B------:R-:W-:Y:S05]  /*6890*/  BSYNC B1 ;  /* 0x0000000000017941 */ /* 0x000fea0003800000 */
.L_x_109:
[----:B-1----:R-:W-:Y:S05]  /*68a0*/  VIADD R0, R34, 0x20 ;  /* 0x0000002022007836 */ /* 0x002fea0000000000 */
[----:B------:R-:W-:Y:S04]  /*68b0*/  SHF.R.U32.HI R0, RZ, 0x15, R0 ;  /* 0x00000015ff007819 */ /* 0x000fe80000011600 */
[----:B------:R-:W-:Y:S11]  /*68c0*/  LOP3.LUT P0, RZ, R0, 0x3, R68, 0x48, !PT ;  /* 0x0000000300ff7812 */ /* 0x000ff60007804844 */
[----:B------:R-:W-:Y:S02]  /*68d0*/  @!UPT UIADD3 URZ, UPT, UPT, URZ, URZ, URZ ;  /* 0x000000fffffff290 */ /* 0x000fe4000fffe0ff */
[----:B------:R-:W-:Y:S05]  /*68e0*/  @!P0 BRA `(.L_x_114) ;  /* 0x0000000000408947 */ /* 0x000fea0003800000 */
[----:B------:R-:W1:Y:S01]  /*68f0*/  LDCU.64 UR8, c[0x4][0x70] ;  /* 0x01000e00ff0877ac */ /* 0x000e620008000a00 */
[----:B--2---:R-:W-:Y:S01]  /*6900*/  MOV R3, 0x0 ;  /* 0x0000000000037802 */ /* 0x004fe20000000f00 */
[----:B------:R-:W-:Y:S02]  /*6910*/  HFMA2 R12, -RZ, RZ, 0, 5.9604644775390625e-08 ;  /* 0x00000001ff0c7431 */ /* 0x000fe400000001ff */
[----:B------:R-:W-:Y:S02]  /*6920*/  IMAD.MOV.U32 R8, RZ, RZ, 0x192 ;  /* 0x00000192ff087424 */ /* 0x000fe400078e00ff */
[----:B------:R-:W-:Y:S01]  /*6930*/  IMAD.MOV.U32 R13, RZ, RZ, RZ ;  /* 0x000000ffff0d7224 */ /* 0x000fe200078e00ff */
[----:B------:R-:W2:Y:S01]  /*6940*/  LDCU.64 UR6, c[0x4][0x78] ;  /* 0x01000f00ff0677ac */ /* 0x000ea20008000a00 */
[----:B------:R-:W3:Y:S01]  /*6950*/  LDC.64 R2, c[0x4][R3] ;  /* 0x0100000003027b82 */ /* 0x000ee20000000a00 */
        /* <DEDUP_REMOVED lines=9> */
.L_x_114:
[----:B------:R-:W-:Y:S05]  /*69f0*/  WARPSYNC.ALL ;  /* 0x0000000000007948 */ /* 0x000fea0003800000 */
[----:B------:R-:W-:Y:S01]  /*6a00*/  R2UR UR4, R34 ;  /* 0x00000000220472ca */ /* 0x000fe200000e0000 */
[----:B------:R-:W-:Y:S01]  /*6a10*/  BSSY.RECONVERGENT B0, `(.L_x_115) ;  /* 0x0000040000007945 */ /* 0x000fe20003800200 */
[----:B------:R-:W-:Y:S02]  /*6a20*/  ISETP.NE.AND P6, PT, R83, RZ, PT ;  /* 0x000000ff5300720c */ /* 0x000fe40003fc5270 */
[----:B------:R-:W-:Y:S02]  /*6a30*/  ISETP.NE.AND P0, PT, R78, RZ, PT ;  /* 0x000000ff4e00720c */ /* 0x000fe40003f05270 */
[----:B------:R-:W-:Y:S07]  /*6a40*/  MOV R20, UR40 ;  /* 0x0000002800147c02 */ /* 0x000fee0008000f00 */
[----:B--2---:R-:W1:Y:S02]  /*6a50*/  LDTM.x16 R4, tmem[UR4+0x20] ;  /* 0x00002004000479ee */ /* 0x004e640008240000 */
[----:B------:R-:W-:Y:S01]  /*6a60*/  @P6 LEA R20, R20, UR48, 0x3 ;  /* 0x0000003014146c11 */ /* 0x000fe2000f8e18ff */
[C---:B-1----:R-:W-:Y:S01]  /*6a70*/  FMUL R0, R33.reuse, R4 ;  /* 0x0000000421007220 */ /* 0x042fe20000400000 */
[C---:B------:R-:W-:Y:S01]  /*6a80*/  FMUL R2, R33.reuse, R5 ;  /* 0x0000000521027220 */ /* 0x040fe20000400000 */
[C---:B------:R-:W-:Y:S01]  /*6a90*/  FMUL R3, R33.reuse, R6 ;  /* 0x0000000621037220 */ /* 0x040fe20000400000 */
[----:B------:R-:W-:Y:S01]  /*6aa0*/  FMUL R7, R33, R7 ;  /* 0x0000000721077220 */ /* 0x000fe20000400000 */
[----:B----4-:R-:W-:Y:S01]  /*6ab0*/  FFMA R36, R35, R40, R0 ;  /* 0x0000002823247223 */ /* 0x010fe20000000000 */
        /* <DEDUP_REMOVED lines=53> */
.L_x_116:
[----:B------:R-:W-:Y:S05]  /*6e10*/  BSYNC.RECONVERGENT B0 ;  /* 0x0000000000007941 */ /* 0x000fea0003800200 */
.L_x_115:
        /* <DEDUP_REMOVED lines=21> */
.L_x_120:
[----:B------:R-:W-:Y:S05]  /*6f70*/  BSYNC B0 ;  /* 0x0000000000007941 */ /* 0x000fea0003800000 */
.L_x_119:
[----:B------:R-:W-:Y:S11]  /*6f80*/  ISETP.NE.AND P0, PT, R87, RZ, PT ;  /* 0x000000ff5700720c */ /* 0x000ff60003f05270 */
[----:B------:R-:W-:Y:S02]  /*6f90*/  @!UPT UIADD3 URZ, UPT, UPT, URZ, URZ, URZ ;  /* 0x000000fffffff290 */ /* 0x000fe4000fffe0ff */
[----:B------:R2:W4:Y:S04]  /*6fa0*/  @P0 LDS.128 R40, [R4] ;  /* 0x0000000004280984 */ /* 0x0005280000000c00 */
[----:B------:R2:W1:Y:S04]  /*6fb0*/  @P0 LDS.128 R44, [R3+0x10] ;  /* 0x00001000032c0984 */ /* 0x0004680000000c00 */
[----:B------:R2:W1:Y:S04]  /*6fc0*/  @P0 LDS.128 R48, [R2+0x20] ;  /* 0x0000200002300984 */ /* 0x0004680000000c00 */
[----:B------:R2:W1:Y:S02]  /*6fd0*/  @P0 LDS.128 R52, [R85+0x30] ;  /* 0x0000300055340984 */ /* 0x0004640000000c00 */
.L_x_118:
[----:B------:R-:W-:Y:S05]  /*6fe0*/  BSYNC B1 ;  /* 0x0000000000017941 */ /* 0x000fea0003800000 */
.L_x_117:
        /* <DEDUP_REMOVED lines=21> */
.L_x_122:
[----:B------:R-:W-:Y:S01]  /*7140*/  ISETP.NE.AND P0, PT, R78, RZ, PT ;  /* 0x000000ff4e00720c */ /* 0x000fe20003f05270 */
[----:B------:R-:W-:Y:S05]  /*7150*/  WARPSYNC.ALL ;  /* 0x0000000000007948 */ /* 0x000fea0003800000 */
[----:B------:R-:W-:Y:S01]  /*7160*/  R2UR UR4, R34 ;  /* 0x00000000220472ca */ /* 0x000fe200000e0000 */
[----:B------:R-:W-:Y:S01]  /*7170*/  BSSY.RECONVERGENT B0, `(.L_x_123) ;  /* 0x000003c000007945 */ /* 0x000fe20003800200 */
[----:B------:R-:W-:Y:S11]  /*7180*/  R2UR UR5, R84 ;  /* 0x00000000540572ca */ /* 0x000ff600000e0000 */
[----:B--2---:R-:W1:Y:S01]  /*7190*/  LDTM.x16 R4, tmem[UR4+0x30] ;  /* 0x00003004000479ee */ /* 0x004e620008240000 */
[----:B------:R-:W-:Y:S01]  /*71a0*/  NOP ;  /* 0x0000000000007918 */ /* 0x000fe20000000000 */
[----:B------:R-:W-:Y:S04]  /*71b0*/  UIADD3 UR5, UPT, UPT, UR5, 0xd0, URZ ;  /* 0x000000d005057890 */ /* 0x000fe8000fffe0ff */
[----:B------:R-:W-:Y:S09]  /*71c0*/  UPRMT UR5, UR37, 0x654, UR5 ;  /* 0x0000065425057896 */ /* 0x000ff20008000005 */
[----:B-1----:R-:W-:Y:S01]  /*71d0*/  SYNCS.ARRIVE.TRANS64.RED.A1T0 RZ, [UR5], RZ ;  /* 0x000000ffffff79a7 */ /* 0x002fe20008100405 */
[C---:B------:R-:W-:Y:S01]  /*71e0*/  FMUL R0, R33.reuse, R4 ;  /* 0x0000000421007220 */ /* 0x040fe20000400000 */
        /* <DEDUP_REMOVED lines=52> */
.L_x_124:
[----:B------:R-:W-:Y:S05]  /*7530*/  BSYNC.RECONVERGENT B0 ;  /* 0x0000000000007941 */ /* 0x000fea0003800200 */
.L_x_123:
[----:B------:R-:W-:Y:S01]  /*7540*/  BAR.SYNC.DEFER_BLOCKING 0x1, 0x80 ;  /* 0x0042000000007b1d */ /* 0x000fe20000010000 */
[----:B------:R-:W-:Y:S01]  /*7550*/  UISETP.NE.AND UP0, UPT, UR49, -0x4, UPT ;  /* 0xfffffffc3100788c */ /* 0x000fe2000bf05270 */
[----:B------:R-:W-:Y:S08]  /*7560*/  IADD3 R31, PT, PT, R31, 0x1, RZ ;  /* 0x000000011f1f7810 */ /* 0x000ff00007ffe0ff */
[----:B------:R-:W-:Y:S05]  /*7570*/  BRA.U !UP0, `(.L_x_125) ;  /* 0x0000000108287547 */ /* 0x000fea000b800000 */
[----:B------:R-:W-:Y:S01]  /*7580*/  ISETP.NE.AND P0, PT, R83, RZ, PT ;  /* 0x000000ff5300720c */ /* 0x000fe20003f05270 */
[----:B------:R-:W-:Y:S01]  /*7590*/  IMAD.U32 R2, RZ, RZ, UR51 ;  /* 0x00000033ff027e24 */ /* 0x000fe2000f8e00ff */
[----:B------:R-:W-:Y:S01]  /*75a0*/  UIADD3 UR51, UPT, UPT, UR51, 0x1, URZ ;  /* 0x0000000133337890 */ /* 0x000fe2000fffe0ff */
[----:B------:R-:W-:Y:S03]  /*75b0*/  IMAD.U32 R0, RZ, RZ, UR37 ;  /* 0x00000025ff007e24 */ /* 0x000fe6000f8e00ff */
[----:B------:R-:W-:Y:S04]  /*75c0*/  UISETP.NE.AND UP0, UPT, UR51, 0x4, UPT ;  /* 0x000000043300788c */ /* 0x000fe8000bf05270 */
[----:B------:R-:W-:Y:S03]  /*75d0*/  USEL UR51, UR51, URZ, UP0 ;  /* 0x000000ff33337287 */ /* 0x000fe60008000000 */
[----:B------:R-:W-:Y:S05]  /*75e0*/  @P0 LEA R2, R2, UR48, 0x3 ;  /* 0x0000003002020c11 */ /* 0x000fea000f8e18ff */
[----:B------:R-:W-:Y:S05]  /*75f0*/  @P0 VIADD R2, R2, 0x60 ;  /* 0x0000006002020836 */ /* 0x000fea0000000000 */
[----:B------:R-:W-:Y:S04]  /*7600*/  @P0 PRMT R0, R0, 0x654, R2 ;  /* 0x0000065400000816 */ /* 0x000fe80000000002 */
[----:B------:R2:W-:Y:S03]  /*7610*/  @P0 SYNCS.ARRIVE.TRANS64.RED.A1T0 RZ, [R0+URZ], RZ ;  /* 0x000000ff00ff09a7 */ /* 0x0005e600081004ff */
.L_x_125:
[----:B------:R-:W-:Y:S01]  /*7620*/  ISETP.NE.AND P2, PT, R79, RZ, PT ;  /* 0x000000ff4f00720c */ /* 0x000fe20003f45270 */
[----:B------:R-:W-:Y:S01]  /*7630*/  UIADD3 UR49, UPT, UPT, UR49, 0x4, URZ ;  /* 0x0000000431317890 */ /* 0x000fe2000fffe0ff */
[----:B------:R-:W-:Y:S01]  /*7640*/  ISETP.NE.AND P0, PT, R81, 0x2, PT ;  /* 0x000000025100780c */ /* 0x000fe20003f05270 */
[----:B-1----:R-:W-:Y:S01]  /*7650*/  IMAD.IADD R14, R29, 0x1, R62 ;  /* 0x000000011d0e7824 */ /* 0x002fe200078e023e */
[----:B------:R-:W-:Y:S01]  /*7660*/  ISETP.NE.AND P1, PT, R31, 0x4, PT ;  /* 0x000000041f00780c */ /* 0x000fe20003f25270 */
[----:B------:R-:W-:Y:S01]  /*7670*/  IMAD.IADD R15, R30, 0x1, R63 ;  /* 0x000000011e0f7824 */ /* 0x000fe200078e023f */
[----:B------:R-:W-:Y:S02]  /*7680*/  SEL R2, RZ, 0x1, P0 ;  /* 0x00000001ff027807 */ /* 0x000fe40000000000 */
[----:B--2---:R-:W-:Y:S02]  /*7690*/  SEL R0, RZ, 0x1, P1 ;  /* 0x00000001ff007807 */ /* 0x004fe40000800000 */
[----:B------:R-:W-:Y:S02]  /*76a0*/  LOP3.LUT R71, R71, R2, RZ, 0x3c, !PT ;  /* 0x0000000247477212 */ /* 0x000fe400078e3cff */
[----:B------:R-:W-:Y:S02]  /*76b0*/  LOP3.LUT R72, R72, R0, RZ, 0x3c, !PT ;  /* 0x0000000048487212 */ /* 0x000fe400078e3cff */
[----:B------:R-:W-:Y:S02]  /*76c0*/  @P2 R2UR UR36, R70 ;  /* 0x00000000462422ca */ /* 0x000fe400000e0000 */
[----:B------:R-:W-:Y:S02]  /*76d0*/  SEL R81, R81, RZ, P0 ;  /* 0x000000ff51517207 */ /* 0x000fe40000000000 */
[----:B------:R-:W-:Y:S01]  /*76e0*/  SEL R31, R31, RZ, P1 ;  /* 0x000000ff1f1f7207 */ /* 0x000fe20000800000 */
[----:B------:R-:W-:Y:S10]  /*76f0*/  @P2 BRA `(.L_x_126) ;  /* 0xffffffd400502947 */ /* 0x000ff4000383ffff */
[----:B------:R-:W-:-:S09]  /*7700*/  UISETP.NE.AND UP0, UPT, UR50, URZ, UPT ;  /* 0x000000ff3200728c */ /* 0x000fd2000bf05270 */
[----:B------:R-:W-:Y:S05]  /*7710*/  BRA.U !UP0, `(.L_x_127) ;  /* 0x0000000108487547 */ /* 0x000fea000b800000 */
[----:B------:R-:W1:Y:S02]  /*7720*/  LDCU.64 UR4, c[0x0][0x890] ;  /* 0x00011200ff0477ac */ /* 0x000e640008000a00 */
[----:B-1----:R-:W-:-:S04]  /*7730*/  UISETP.NE.U32.AND UP0, UPT, UR4, URZ, UPT ;  /* 0x000000ff0400728c */ /* 0x002fc8000bf05070 */
[----:B------:R-:W-:-:S09]  /*7740*/  UISETP.NE.AND.EX UP0, UPT, UR5, URZ, UPT, UP0 ;  /* 0x000000ff0500728c */ /* 0x000fd2000bf05300 */
[----:B------:R-:W-:Y:S05]  /*7750*/  BRA.U UP0, `(.L_x_128) ;  /* 0x00000001000c7547 */ /* 0x000fea000b800000 */
[----:B------:R-:W-:-:S13]  /*7760*/  FSETP.NEU.AND P0, PT, R35, RZ, PT ;  /* 0x000000ff2300720b */ /* 0x000fda0003f0d000 */
[----:B------:R-:W-:Y:S05]  /*7770*/  @!P0 EXIT ;  /* 0x000000000000894d */ /* 0x000fea0003800000 */
[----:B------:R-:W-:Y:S05]  /*7780*/  BRA `(.L_x_127) ;  /* 0x00000000002c7947 */ /* 0x000fea0003800000 */
.L_x_128:
[----:B------:R-:W-:Y:S01]  /*7790*/  ISETP.NE.AND P0, PT, R80, RZ, PT ;  /* 0x000000ff5000720c */ /* 0x000fe20003f05270 */
[----:B------:R-:W-:-:S12]  /*77a0*/  BSSY.RECONVERGENT B0, `(.L_x_127) ;  /* 0x0000009000007945 */ /* 0x000fd80003800200 */
[----:B------:R-:W-:Y:S05]  /*77b0*/  @P0 BRA `(.L_x_129) ;  /* 0x0000000000140947 */ /* 0x000fea0003800000 */
[----:B------:R-:W1:Y:S02]  /*77c0*/  LDCU.64 UR4, c[0x0][0x888] ;  /* 0x00011100ff0477ac */ /* 0x000e640008000a00 */
[----:B-1----:R-:W-:-:S04]  /*77d0*/  ISETP.NE.U32.AND P0, PT, RZ, UR4, PT ;  /* 0x00000004ff007c0c */ /* 0x002fc8000bf05070 */
[----:B------:R-:W-:-:S13]  /*77e0*/  ISETP.NE.AND.EX P0, PT, RZ, UR5, PT, P0 ;  /* 0x00000005ff007c0c */ /* 0x000fda000bf05300 */
[----:B------:R-:W-:Y:S05]  /*77f0*/  @!P0 EXIT ;  /* 0x000000000000894d */ /* 0x000fea0003800000 */
[----:B------:R-:W-:Y:S05]  /*7800*/  BRA `(.L_x_130) ;  /* 0x0000000000087947 */ /* 0x000fea0003800000 */
.L_x_129:
[----:B------:R-:W-:-:S13]  /*7810*/  FSETP.NEU.AND P0, PT, R35, RZ, PT ;  /* 0x000000ff2300720b */ /* 0x000fda0003f0d000 */
[----:B------:R-:W-:Y:S05]  /*7820*/  @!P0 EXIT ;  /* 0x000000000000894d */ /* 0x000fea0003800000 */
.L_x_130:
[----:B------:R-:W-:Y:S05]  /*7830*/  BSYNC.RECONVERGENT B0 ;  /* 0x0000000000007941 */ /* 0x000fea0003800200 */
.L_x_127:
[----:B------:R-:W-:Y:S01]  /*7840*/  ULEA UR4, UR51, UR48, 0x3 ;  /* 0x0000003033047291 */ /* 0x000fe2000f8e18ff */
[----:B------:R-:W-:-:S04]  /*7850*/  DEPBAR.LE SB0, 0x0 ;  /* 0x000080000000791a */ /* 0x000fc80000000000 */
[----:B------:R-:W-:-:S04]  /*7860*/  UIADD3 UR4, UPT, UPT, UR4, 0x60, URZ ;  /* 0x0000006004047890 */ /* 0x000fc8000fffe0ff */
[----:B------:R-:W-:-:S09]  /*7870*/  UPRMT UR4, UR37, 0x654, UR4 ;  /* 0x0000065425047896 */ /* 0x000fd20008000004 */
[----:B------:R-:W-:Y:S01]  /*7880*/  SYNCS.ARRIVE.TRANS64.RED.A1T0 RZ, [UR4], RZ ;  /* 0x000000ffffff79a7 */ /* 0x000fe20008100404 */
[----:B------:R-:W-:Y:S05]  /*7890*/  EXIT ;  /* 0x000000000000794d */ /* 0x000fea0003800000 */
.L_x_19:
[----:B--2---:R2:W1:Y:S02]  /*78a0*/  SYNCS.PHASECHK.TRANS64.TRYWAIT P0, [R2+URZ+0x100], R3 ;  /* 0x00010003020075a7 */ /* 0x00446400080011ff */
[----:B-1----:R-:W-:Y:S05]  /*78b0*/  @!P0 NANOSLEEP.SYNCS 0x989680 ;  /* 0x009896800000895d */ /* 0x002fea0003900000 */
[----:B------:R-:W1:Y:S02]  /*78c0*/  @!P0 SYNCS.PHASECHK.TRANS64 P0, [R2+URZ+0x100], R3 ;  /* 0x00010003020085a7 */ /* 0x000e6400080010ff */
[----:B-1----:R-:W-:Y:S05]  /*78d0*/  @!P0 BRA `(.L_x_19) ;  /* 0xfffffffc00f08947 */ /* 0x002fea000383ffff */
[----:B------:R-:W-:Y:S05]  /*78e0*/  BRA `(.L_x_131) ;  /* 0xffffff9c003c7947 */ /* 0x000fea000383ffff */
.L_x_22:
[----:B-1----:R-:W-:-:S07]  /*78f0*/  MOV R2, UR33 ;  /* 0x0000002100027c02 */ /* 0x002fce0008000f00 */
.L_x_132:
[----:B-1----:R1:W2:Y:S02]  /*7900*/  SYNCS.PHASECHK.TRANS64.TRYWAIT P0, [R2+URZ+0x20], R4 ;  /* 0x00002004020075a7 */ /* 0x0022a400080011ff */
[----:B--2---:R-:W-:Y:S05]  /*7910*/  @!P0 NANOSLEEP.SYNCS 0x989680 ;  /* 0x009896800000895d */ /* 0x004fea0003900000 */
[----:B------:R-:W2:Y:S02]  /*7920*/  @!P0 SYNCS.PHASECHK.TRANS64 P0, [R2+URZ+0x20], R4 ;  /* 0x00002004020085a7 */ /* 0x000ea400080010ff */
[----:B--2---:R-:W-:Y:S05]  /*7930*/  @!P0 BRA `(.L_x_132) ;  /* 0xfffffffc00f08947 */ /* 0x004fea000383ffff */
[----:B------:R-:W-:Y:S05]  /*7940*/  BRA `(.L_x_21) ;  /* 0xffffff9c008c7947 */ /* 0x000fea000383ffff */
.L_x_28:
[----:B-1----:R-:W-:-:S07]  /*7950*/  MOV R2, UR17 ;  /* 0x0000001100027c02 */ /* 0x002fce0008000f00 */
.L_x_133:
[----:B-1----:R1:W2:Y:S02]  /*7960*/  SYNCS.PHASECHK.TRANS64.TRYWAIT P0, [R2+URZ+0x20], R4 ;  /* 0x00002004020075a7 */ /* 0x0022a400080011ff */
[----:B--2---:R-:W-:Y:S05]  /*7970*/  @!P0 NANOSLEEP.SYNCS 0x989680 ;  /* 0x009896800000895d */ /* 0x004fea0003900000 */
[----:B------:R-:W2:Y:S02]  /*7980*/  @!P0 SYNCS.PHASECHK.TRANS64 P0, [R2+URZ+0x20], R4 ;  /* 0x00002004020085a7 */ /* 0x000ea400080010ff */
[----:B--2---:R-:W-:Y:S05]  /*7990*/  @!P0 BRA `(.L_x_133) ;  /* 0xfffffffc00f08947 */ /* 0x004fea000383ffff */
[----:B------:R-:W-:Y:S05]  /*79a0*/  BRA `(.L_x_27) ;  /* 0xffffffa000347947 */ /* 0x000fea000383ffff */
.L_x_32:
[----:B-1----:R1:W2:Y:S02]  /*79b0*/  SYNCS.PHASECHK.TRANS64.TRYWAIT P0, [R2+URZ+0x90], R3 ;  /* 0x00009003020075a7 */ /* 0x0022a400080011ff */
[----:B--2---:R-:W-:Y:S05]  /*79c0*/  @!P0 NANOSLEEP.SYNCS 0x989680 ;  /* 0x009896800000895d */ /* 0x004fea0003900000 */
[----:B------:R-:W2:Y:S02]  /*79d0*/  @!P0 SYNCS.PHASECHK.TRANS64 P0, [R2+URZ+0x90], R3 ;  /* 0x00009003020085a7 */ /* 0x000ea400080010ff */
[----:B--2---:R-:W-:Y:S05]  /*79e0*/  @!P0 BRA `(.L_x_32) ;  /* 0xfffffffc00f08947 */ /* 0x004fea000383ffff */
[----:B------:R-:W-:Y:S05]  /*79f0*/  BRA `(.L_x_134) ;  /* 0xffffffa000c47947 */ /* 0x000fea000383ffff */
.L_x_36:
[----:B----4-:R-:W-:-:S07]  /*7a00*/  MOV R0, UR5 ;  /* 0x0000000500007c02 */ /* 0x010fce0008000f00 */
.L_x_135:
[----:B-1----:R1:W2:Y:S02]  /*7a10*/  SYNCS.PHASECHK.TRANS64.TRYWAIT P0, [R0+URZ], R2 ;  /* 0x00000002000075a7 */ /* 0x0022a400080011ff */
[----:B--2---:R-:W-:Y:S05]  /*7a20*/  @!P0 NANOSLEEP.SYNCS 0x989680 ;  /* 0x009896800000895d */ /* 0x004fea0003900000 */
[----:B------:R-:W2:Y:S02]  /*7a30*/  @!P0 SYNCS.PHASECHK.TRANS64 P0, [R0+URZ], R2 ;  /* 0x00000002000085a7 */ /* 0x000ea400080010ff */
[----:B--2---:R-:W-:Y:S05]  /*7a40*/  @!P0 BRA `(.L_x_135) ;  /* 0xfffffffc00f08947 */ /* 0x004fea000383ffff */
[----:B------:R-:W-:Y:S05]  /*7a50*/  BRA `(.L_x_136) ;  /* 0xffffffa800347947 */ /* 0x000fea000383ffff */
.L_x_37:
[----:B----4-:R-:W-:-:S07]  /*7a60*/  MOV R0, UR5 ;  /* 0x0000000500007c02 */ /* 0x010fce0008000f00 */
.L_x_137:
[----:B-1----:R1:W2:Y:S02]  /*7a70*/  SYNCS.PHASECHK.TRANS64.TRYWAIT P0, [R0+URZ], R3 ;  /* 0x00000003000075a7 */ /* 0x0022a400080011ff */
[----:B--2---:R-:W-:Y:S05]  /*7a80*/  @!P0 NANOSLEEP.SYNCS 0x989680 ;  /* 0x009896800000895d */ /* 0x004fea0003900000 */
[----:B------:R-:W2:Y:S02]  /*7a90*/  @!P0 SYNCS.PHASECHK.TRANS64 P0, [R0+URZ], R3 ;  /* 0x00000003000085a7 */ /* 0x000ea400080010ff */
[----:B--2---:R-:W-:Y:S05]  /*7aa0*/  @!P0 BRA `(.L_x_137) ;  /* 0xfffffffc00f08947 */ /* 0x004fea000383ffff */
[----:B------:R-:W-:Y:S05]  /*7ab0*/  BRA `(.L_x_138) ;  /* 0xffffffa800407947 */ /* 0x000fea000383ffff */
.L_x_38:
[----:B----4-:R-:W-:-:S07]  /*7ac0*/  MOV R0, UR5 ;  /* 0x0000000500007c02 */ /* 0x010fce0008000f00 */
.L_x_139:
[----:B-1----:R1:W2:Y:S02]  /*7ad0*/  SYNCS.PHASECHK.TRANS64.TRYWAIT P0, [R0+URZ], R3 ;  /* 0x00000003000075a7 */ /* 0x0022a400080011ff */
[----:B--2---:R-:W-:Y:S05]  /*7ae0*/  @!P0 NANOSLEEP.SYNCS 0x989680 ;  /* 0x009896800000895d */ /* 0x004fea0003900000 */
[----:B------:R-:W2:Y:S02]  /*7af0*/  @!P0 SYNCS.PHASECHK.TRANS64 P0, [R0+URZ], R3 ;  /* 0x00000003000085a7 */ /* 0x000ea400080010ff */
[----:B--2---:R-:W-:Y:S05]  /*7b00*/  @!P0 BRA `(.L_x_139) ;  /* 0xfffffffc00f08947 */ /* 0x004fea000383ffff */
[----:B------:R-:W-:Y:S05]  /*7b10*/  BRA `(.L_x_140) ;  /* 0xffffffa8004c7947 */ /* 0x000fea000383ffff */
.L_x_41:
[----:B-1----:R1:W2:Y:S02]  /*7b20*/  SYNCS.PHASECHK.TRANS64.TRYWAIT P0, [R0+URZ+0xf0], R4 ;  /* 0x0000f004000075a7 */ /* 0x0022a400080011ff */
[----:B--2---:R-:W-:Y:S05]  /*7b30*/  @!P0 NANOSLEEP.SYNCS 0x989680 ;  /* 0x009896800000895d */ /* 0x004fea0003900000 */
[----:B------:R-:W2:Y:S02]  /*7b40*/  @!P0 SYNCS.PHASECHK.TRANS64 P0, [R0+URZ+0xf0], R4 ;  /* 0x0000f004000085a7 */ /* 0x000ea400080010ff */
[----:B--2---:R-:W-:Y:S05]  /*7b50*/  @!P0 BRA `(.L_x_41) ;  /* 0xfffffffc00f08947 */ /* 0x004fea000383ffff */
[----:B------:R-:W-:Y:S05]  /*7b60*/  BRA `(.L_x_141) ;  /* 0xffffffa800a87947 */ /* 0x000fea000383ffff */
.L_x_42:
[----:B------:R-:W-:-:S07]  /*7b70*/  MOV R0, UR5 ;  /* 0x0000000500007c02 */ /* 0x000fce0008000f00 */
.L_x_142:
[----:B-1----:R1:W2:Y:S02]  /*7b80*/  SYNCS.PHASECHK.TRANS64.TRYWAIT P0, [R0+URZ+0xa0], R5 ;  /* 0x0000a005000075a7 */ /* 0x0022a400080011ff */
[----:B--2---:R-:W-:Y:S05]  /*7b90*/  @!P0 NANOSLEEP.SYNCS 0x989680 ;  /* 0x009896800000895d */ /* 0x004fea0003900000 */
[----:B------:R-:W2:Y:S02]  /*7ba0*/  @!P0 SYNCS.PHASECHK.TRANS64 P0, [R0+URZ+0xa0], R5 ;  /* 0x0000a005000085a7 */ /* 0x000ea400080010ff */
[----:B--2---:R-:W-:Y:S05]  /*7bb0*/  @!P0 BRA `(.L_x_142) ;  /* 0xfffffffc00f08947 */ /* 0x004fea000383ffff */
[----:B------:R-:W-:Y:S05]  /*7bc0*/  BRA `(.L_x_143) ;  /* 0xffffffa800b87947 */ /* 0x000fea000383ffff */
.L_x_43:
[----:B-1----:R1:W2:Y:S02]  /*7bd0*/  SYNCS.PHASECHK.TRANS64.TRYWAIT P1, [R0+URZ+0x90], R4 ;  /* 0x00009004000075a7 */ /* 0x0022a400080211ff */
[----:B--2---:R-:W-:Y:S05]  /*7be0*/  @!P1 NANOSLEEP.SYNCS 0x989680 ;  /* 0x009896800000995d */ /* 0x004fea0003900000 */
[----:B------:R-:W2:Y:S02]  /*7bf0*/  @!P1 SYNCS.PHASECHK.TRANS64 P1, [R0+URZ+0x90], R4 ;  /* 0x00009004000095a7 */ /* 0x000ea400080210ff */
[----:B--2---:R-:W-:Y:S05]  /*7c00*/  @!P1 BRA `(.L_x_43) ;  /* 0xfffffffc00f09947 */ /* 0x004fea000383ffff */
[----:B------:R-:W-:Y:S05]  /*7c10*/  BRA `(.L_x_144) ;  /* 0xffffffa800e87947 */ /* 0x000fea000383ffff */
.L_x_46:
[----:B------:R-:W-:-:S07]  /*7c20*/  MOV R0, UR5 ;  /* 0x0000000500007c02 */ /* 0x000fce0008000f00 */
.L_x_145:
[----:B-1----:R1:W2:Y:S02]  /*7c30*/  SYNCS.PHASECHK.TRANS64.TRYWAIT P0, [R0+URZ+0xa0], R2 ;  /* 0x0000a002000075a7 */ /* 0x0022a400080011ff */
[----:B--2---:R-:W-:Y:S05]  /*7c40*/  @!P0 NANOSLEEP.SYNCS 0x989680 ;  /* 0x009896800000895d */ /* 0x004fea0003900000 */
[----:B------:R-:W2:Y:S02]  /*7c50*/  @!P0 SYNCS.PHASECHK.TRANS64 P0, [R0+URZ+0xa0], R2 ;  /* 0x0000a002000085a7 */ /* 0x000ea400080010ff */
[----:B--2---:R-:W-:Y:S05]  /*7c60*/  @!P0 BRA `(.L_x_145) ;  /* 0xfffffffc00f08947 */ /* 0x004fea000383ffff */
[----:B------:R-:W-:Y:S05]  /*7c70*/  BRA `(.L_x_45) ;  /* 0xffffffac003c7947 */ /* 0x000fea000383ffff */
.L_x_53:
[----:B-1----:R1:W2:Y:S02]  /*7c80*/  SYNCS.PHASECHK.TRANS64.TRYWAIT P1, [R0+URZ+0x90], R2 ;  /* 0x00009002000075a7 */ /* 0x0022a400080211ff */
[----:B--2---:R-:W-:Y:S05]  /*7c90*/  @!P1 NANOSLEEP.SYNCS 0x989680 ;  /* 0x009896800000995d */ /* 0x004fea0003900000 */
[----:B------:R-:W2:Y:S02]  /*7ca0*/  @!P1 SYNCS.PHASECHK.TRANS64 P1, [R0+URZ+0x90], R2 ;  /* 0x00009002000095a7 */ /* 0x000ea400080210ff */
[----:B--2---:R-:W-:Y:S05]  /*7cb0*/  @!P1 BRA `(.L_x_53) ;  /* 0xfffffffc00f09947 */ /* 0x004fea000383ffff */
[----:B------:R-:W-:Y:S05]  /*7cc0*/  BRA `(.L_x_146) ;  /* 0xffffffb000ac7947 */ /* 0x000fea000383ffff */
.L_x_54:
[----:B------:R-:W-:-:S07]  /*7cd0*/  MOV R2, UR7 ;  /* 0x0000000700027c02 */ /* 0x000fce0008000f00 */
.L_x_147:
[----:B-1----:R1:W2:Y:S02]  /*7ce0*/  SYNCS.PHASECHK.TRANS64.TRYWAIT P0, [R2+URZ+0xd0], R0 ;  /* 0x0000d000020075a7 */ /* 0x0022a400080011ff */
[----:B--2---:R-:W-:Y:S05]  /*7cf0*/  @!P0 NANOSLEEP.SYNCS 0x989680 ;  /* 0x009896800000895d */ /* 0x004fea0003900000 */
[----:B------:R-:W2:Y:S02]  /*7d00*/  @!P0 SYNCS.PHASECHK.TRANS64 P0, [R2+URZ+0xd0], R0 ;  /* 0x0000d000020085a7 */ /* 0x000ea400080010ff */
[----:B--2---:R-:W-:Y:S05]  /*7d10*/  @!P0 BRA `(.L_x_147) ;  /* 0xfffffffc00f08947 */ /* 0x004fea000383ffff */
[----:B------:R-:W-:Y:S05]  /*7d20*/  BRA `(.L_x_148) ;  /* 0xffffffb000e47947 */ /* 0x000fea000383ffff */
.L_x_57:
[----:B------:R-:W-:Y:S07]  /*7d30*/  MOV R0, UR6 ;  /* 0x0000000600007c02 */ /* 0x000fee0008000f00 */
.L_x_149:
[----:B-1----:R1:W2:Y:S02]  /*7d40*/  SYNCS.PHASECHK.TRANS64.TRYWAIT P0, [R0+URZ], R2 ;  /* 0x00000002000075a7 */ /* 0x0022a400080011ff */
[----:B--2---:R-:W-:Y:S05]  /*7d50*/  @!P0 NANOSLEEP.SYNCS 0x989680 ;  /* 0x009896800000895d */ /* 0x004fea0003900000 */
[----:B------:R-:W2:Y:S02]  /*7d60*/  @!P0 SYNCS.PHASECHK.TRANS64 P0, [R0+URZ], R2 ;  /* 0x00000002000085a7 */ /* 0x000ea400080010ff */
[----:B--2---:R-:W-:Y:S05]  /*7d70*/  @!P0 BRA `(.L_x_149) ;  /* 0xfffffffc00f08947 */ /* 0x004fea000383ffff */
[----:B------:R-:W-:Y:S05]  /*7d80*/  BRA `(.L_x_56) ;  /* 0xffffffb400007947 */ /* 0x000fea000383ffff */
.L_x_60:
[----:B------:R-:W-:-:S07]  /*7d90*/  MOV R0, UR6 ;  /* 0x0000000600007c02 */ /* 0x000fce0008000f00 */
.L_x_150:
[----:B--2---:R2:W4:Y:S02]  /*7da0*/  SYNCS.PHASECHK.TRANS64.TRYWAIT P0, [R0+URZ], R2 ;  /* 0x00000002000075a7 */ /* 0x00452400080011ff */
[----:B----4-:R-:W-:Y:S05]  /*7db0*/  @!P0 NANOSLEEP.SYNCS 0x989680 ;  /* 0x009896800000895d */ /* 0x010fea0003900000 */
[----:B------:R-:W4:Y:S02]  /*7dc0*/  @!P0 SYNCS.PHASECHK.TRANS64 P0, [R0+URZ], R2 ;  /* 0x00000002000085a7 */ /* 0x000f2400080010ff */
[----:B----4-:R-:W-:Y:S05]  /*7dd0*/  @!P0 BRA `(.L_x_150) ;  /* 0xfffffffc00f08947 */ /* 0x010fea000383ffff */
[----:B------:R-:W-:Y:S05]  /*7de0*/  BRA `(.L_x_151) ;  /* 0xffffffb400dc7947 */ /* 0x000fea000383ffff */
.L_x_61:
[----:B------:R-:W-:-:S07]  /*7df0*/  MOV R0, UR6 ;  /* 0x0000000600007c02 */ /* 0x000fce0008000f00 */
.L_x_152:
[----:B-1----:R1:W2:Y:S02]  /*7e00*/  SYNCS.PHASECHK.TRANS64.TRYWAIT P0, [R0+URZ], R3 ;  /* 0x00000003000075a7 */ /* 0x0022a400080011ff */
[----:B--2---:R-:W-:Y:S05]  /*7e10*/  @!P0 NANOSLEEP.SYNCS 0x989680 ;  /* 0x009896800000895d */ /* 0x004fea0003900000 */
[----:B------:R-:W2:Y:S02]  /*7e20*/  @!P0 SYNCS.PHASECHK.TRANS64 P0, [R0+URZ], R3 ;  /* 0x00000003000085a7 */ /* 0x000ea400080010ff */
[----:B--2---:R-:W-:Y:S05]  /*7e30*/  @!P0 BRA `(.L_x_152) ;  /* 0xfffffffc00f08947 */ /* 0x004fea000383ffff */
[----:B------:R-:W-:Y:S05]  /*7e40*/  BRA `(.L_x_153) ;  /* 0xffffffb400e87947 */ /* 0x000fea000383ffff */
.L_x_62:
[----:B------:R-:W-:-:S07]  /*7e50*/  MOV R0, UR6 ;  /* 0x0000000600007c02 */ /* 0x000fce0008000f00 */
.L_x_154:
[----:B-1----:R1:W2:Y:S02]  /*7e60*/  SYNCS.PHASECHK.TRANS64.TRYWAIT P0, [R0+URZ], R3 ;  /* 0x00000003000075a7 */ /* 0x0022a400080011ff */
[----:B--2---:R-:W-:Y:S05]  /*7e70*/  @!P0 NANOSLEEP.SYNCS 0x989680 ;  /* 0x009896800000895d */ /* 0x004fea0003900000 */
[----:B------:R-:W2:Y:S02]  /*7e80*/  @!P0 SYNCS.PHASECHK.TRANS64 P0, [R0+URZ], R3 ;  /* 0x00000003000085a7 */ /* 0x000ea400080010ff */
[----:B--2---:R-:W-:Y:S05]  /*7e90*/  @!P0 BRA `(.L_x_154) ;  /* 0xfffffffc00f08947 */ /* 0x004fea000383ffff */
[----:B------:R-:W-:Y:S05]  /*7ea0*/  BRA `(.L_x_155) ;  /* 0xffffffb400f47947 */ /* 0x000fea000383ffff */
.L_x_63:
[----:B-1----:R-:W-:-:S07]  /*7eb0*/  MOV R0, UR7 ;  /* 0x0000000700007c02 */ /* 0x002fce0008000f00 */
.L_x_156:
[----:B-1----:R1:W2:Y:S02]  /*7ec0*/  SYNCS.PHASECHK.TRANS64.TRYWAIT P0, [R0+URZ], R2 ;  /* 0x00000002000075a7 */ /* 0x0022a400080011ff */
[----:B--2---:R-:W-:Y:S05]  /*7ed0*/  @!P0 NANOSLEEP.SYNCS 0x989680 ;  /* 0x009896800000895d */ /* 0x004fea0003900000 */
[----:B------:R-:W2:Y:S02]  /*7ee0*/  @!P0 SYNCS.PHASECHK.TRANS64 P0, [R0+URZ], R2 ;  /* 0x00000002000085a7 */ /* 0x000ea400080010ff */
[----:B--2---:R-:W-:Y:S05]  /*7ef0*/  @!P0 BRA `(.L_x_156) ;  /* 0xfffffffc00f08947 */ /* 0x004fea000383ffff */
[----:B------:R-:W-:Y:S05]  /*7f00*/  BRA `(.L_x_157) ;  /* 0xffffffb800007947 */ /* 0x000fea000383ffff */
.L_x_68:
[----:B--2---:R2:W3:Y:S02]  /*7f10*/  SYNCS.PHASECHK.TRANS64.TRYWAIT P0, [R0+URZ+0x90], R2 ;  /* 0x00009002000075a7 */ /* 0x0044e400080011ff */
[----:B---3--:R-:W-:Y:S05]  /*7f20*/  @!P0 NANOSLEEP.SYNCS 0x989680 ;  /* 0x009896800000895d */ /* 0x008fea0003900000 */
[----:B------:R-:W3:Y:S02]  /*7f30*/  @!P0 SYNCS.PHASECHK.TRANS64 P0, [R0+URZ+0x90], R2 ;  /* 0x00009002000085a7 */ /* 0x000ee400080010ff */
[----:B---3--:R-:W-:Y:S05]  /*7f40*/  @!P0 BRA `(.L_x_68) ;  /* 0xfffffffc00f08947 */ /* 0x008fea000383ffff */
[----:B------:R-:W-:Y:S05]  /*7f50*/  BRA `(.L_x_158) ;  /* 0xffffffbc00087947 */ /* 0x000fea000383ffff */
.L_x_71:
[----:B------:R-:W-:Y:S07]  /*7f60*/  MOV R0, UR7 ;  /* 0x0000000700007c02 */ /* 0x000fee0008000f00 */
.L_x_159:
[----:B--2---:R2:W3:Y:S02]  /*7f70*/  SYNCS.PHASECHK.TRANS64.TRYWAIT P0, [R0+URZ+0x88], R2 ;  /* 0x00008802000075a7 */ /* 0x0044e400080011ff */
[----:B---3--:R-:W-:Y:S05]  /*7f80*/  @!P0 NANOSLEEP.SYNCS 0x989680 ;  /* 0x009896800000895d */ /* 0x008fea0003900000 */
[----:B------:R-:W3:Y:S02]  /*7f90*/  @!P0 SYNCS.PHASECHK.TRANS64 P0, [R0+URZ+0x88], R2 ;  /* 0x00008802000085a7 */ /* 0x000ee400080010ff */
[----:B---3--:R-:W-:Y:S05]  /*7fa0*/  @!P0 BRA `(.L_x_159) ;  /* 0xfffffffc00f08947 */ /* 0x008fea000383ffff */
[----:B------:R-:W-:Y:S05]  /*7fb0*/  BRA `(.L_x_70) ;  /* 0xffffffbc00e87947 */ /* 0x000fea000383ffff */
.L_x_74:
[----:B------:R-:W-:Y:S07]  /*7fc0*/  MOV R0, UR7 ;  /* 0x0000000700007c02 */ /* 0x000fee0008000f00 */
.L_x_160:
[----:B-1----:R1:W2:Y:S02]  /*7fd0*/  SYNCS.PHASECHK.TRANS64.TRYWAIT P0, [R0+URZ+0x60], R14 ;  /* 0x0000600e000075a7 */ /* 0x0022a400080011ff */
[----:B--2---:R-:W-:Y:S05]  /*7fe0*/  @!P0 NANOSLEEP.SYNCS 0x989680 ;  /* 0x009896800000895d */ /* 0x004fea0003900000 */
[----:B------:R-:W2:Y:S02]  /*7ff0*/  @!P0 SYNCS.PHASECHK.TRANS64 P0, [R0+URZ+0x60], R14 ;  /* 0x0000600e000085a7 */ /* 0x000ea400080010ff */
[----:B--2---:R-:W-:Y:S05]  /*8000*/  @!P0 BRA `(.L_x_160) ;  /* 0xfffffffc00f08947 */ /* 0x004fea000383ffff */
[----:B------:R-:W-:Y:S05]  /*8010*/  BRA `(.L_x_161) ;  /* 0xffffffc000607947 */ /* 0x000fea000383ffff */
.L_x_75:
[----:B------:R-:W-:Y:S07]  /*8020*/  MOV R0, UR7 ;  /* 0x0000000700007c02 */ /* 0x000fee0008000f00 */
.L_x_162:
[----:B-1----:R1:W2:Y:S02]  /*8030*/  SYNCS.PHASECHK.TRANS64.TRYWAIT P0, [R0+URZ+0x68], R14 ;  /* 0x0000680e000075a7 */ /* 0x0022a400080011ff */
[----:B--2---:R-:W-:Y:S05]  /*8040*/  @!P0 NANOSLEEP.SYNCS 0x989680 ;  /* 0x009896800000895d */ /* 0x004fea0003900000 */
[----:B------:R-:W2:Y:S02]  /*8050*/  @!P0 SYNCS.PHASECHK.TRANS64 P0, [R0+URZ+0x68], R14 ;  /* 0x0000680e000085a7 */ /* 0x000ea400080010ff */
[----:B--2---:R-:W-:Y:S05]  /*8060*/  @!P0 BRA `(.L_x_162) ;  /* 0xfffffffc00f08947 */ /* 0x004fea000383ffff */
[----:B------:R-:W-:Y:S05]  /*8070*/  BRA `(.L_x_163) ;  /* 0xffffffc000987947 */ /* 0x000fea000383ffff */
.L_x_76:
[----:B------:R-:W-:Y:S07]  /*8080*/  MOV R0, UR7 ;  /* 0x0000000700007c02 */ /* 0x000fee0008000f00 */
.L_x_164:
[----:B-1----:R1:W2:Y:S02]  /*8090*/  SYNCS.PHASECHK.TRANS64.TRYWAIT P0, [R0+URZ+0x70], R14 ;  /* 0x0000700e000075a7 */ /* 0x0022a400080011ff */
[----:B--2---:R-:W-:Y:S05]  /*80a0*/  @!P0 NANOSLEEP.SYNCS 0x989680 ;  /* 0x009896800000895d */ /* 0x004fea0003900000 */
[----:B------:R-:W2:Y:S02]  /*80b0*/  @!P0 SYNCS.PHASECHK.TRANS64 P0, [R0+URZ+0x70], R14 ;  /* 0x0000700e000085a7 */ /* 0x000ea400080010ff */
[----:B--2---:R-:W-:Y:S05]  /*80c0*/  @!P0 BRA `(.L_x_164) ;  /* 0xfffffffc00f08947 */ /* 0x004fea000383ffff */
[----:B------:R-:W-:Y:S05]  /*80d0*/  BRA `(.L_x_165) ;  /* 0xffffffc000dc7947 */ /* 0x000fea000383ffff */
.L_x_77:
[----:B------:R-:W-:Y:S07]  /*80e0*/  MOV R0, UR7 ;  /* 0x0000000700007c02 */ /* 0x000fee0008000f00 */
.L_x_166:
[----:B-1----:R1:W2:Y:S02]  /*80f0*/  SYNCS.PHASECHK.TRANS64.TRYWAIT P0, [R0+URZ+0x78], R14 ;  /* 0x0000780e000075a7 */ /* 0x0022a400080011ff */
[----:B--2---:R-:W-:Y:S05]  /*8100*/  @!P0 NANOSLEEP.SYNCS 0x989680 ;  /* 0x009896800000895d */ /* 0x004fea0003900000 */
[----:B------:R-:W2:Y:S02]  /*8110*/  @!P0 SYNCS.PHASECHK.TRANS64 P0, [R0+URZ+0x78], R14 ;  /* 0x0000780e000085a7 */ /* 0x000ea400080010ff */
[----:B--2---:R-:W-:Y:S05]  /*8120*/  @!P0 BRA `(.L_x_166) ;  /* 0xfffffffc00f08947 */ /* 0x004fea000383ffff */
[----:B------:R-:W-:Y:S05]  /*8130*/  BRA `(.L_x_167) ;  /* 0xffffffc400607947 */ /* 0x000fea000383ffff */
.L_x_79:
[----:B------:R-:W-:-:S07]  /*8140*/  MOV R0, UR7 ;  /* 0x0000000700007c02 */ /* 0x000fce0008000f00 */
.L_x_168:
[----:B-1----:R1:W3:Y:S02]  /*8150*/  SYNCS.PHASECHK.TRANS64.TRYWAIT P0, [R0+URZ+0x60], R2 ;  /* 0x00006002000075a7 */ /* 0x0022e400080011ff */
[----:B---3--:R-:W-:Y:S05]  /*8160*/  @!P0 NANOSLEEP.SYNCS 0x989680 ;  /* 0x009896800000895d */ /* 0x008fea0003900000 */
[----:B------:R-:W3:Y:S02]  /*8170*/  @!P0 SYNCS.PHASECHK.TRANS64 P0, [R0+URZ+0x60], R2 ;  /* 0x00006002000085a7 */ /* 0x000ee400080010ff */
[----:B---3--:R-:W-:Y:S05]  /*8180*/  @!P0 BRA `(.L_x_168) ;  /* 0xfffffffc00f08947 */ /* 0x008fea000383ffff */
[----:B------:R-:W-:Y:S05]  /*8190*/  BRA `(.L_x_169) ;  /* 0xffffffc400d07947 */ /* 0x000fea000383ffff */
.L_x_80:
[----:B-1----:R-:W-:-:S07]  /*81a0*/  MOV R0, UR7 ;  /* 0x0000000700007c02 */ /* 0x002fce0008000f00 */
.L_x_170:
[----:B-1----:R1:W3:Y:S02]  /*81b0*/  SYNCS.PHASECHK.TRANS64.TRYWAIT P0, [R0+URZ+0x68], R2 ;  /* 0x00006802000075a7 */ /* 0x0022e400080011ff */
[----:B---3--:R-:W-:Y:S05]  /*81c0*/  @!P0 NANOSLEEP.SYNCS 0x989680 ;  /* 0x009896800000895d */ /* 0x008fea0003900000 */
[----:B------:R-:W3:Y:S02]  /*81d0*/  @!P0 SYNCS.PHASECHK.TRANS64 P0, [R0+URZ+0x68], R2 ;  /* 0x00006802000085a7 */ /* 0x000ee400080010ff */
[----:B---3--:R-:W-:Y:S05]  /*81e0*/  @!P0 BRA `(.L_x_170) ;  /* 0xfffffffc00f08947 */ /* 0x008fea000383ffff */
[----:B------:R-:W-:Y:S05]  /*81f0*/  BRA `(.L_x_171) ;  /* 0xffffffc400c07947 */ /* 0x000fea000383ffff */
.L_x_81:
[----:B-1----:R-:W-:-:S07]  /*8200*/  MOV R0, UR7 ;  /* 0x0000000700007c02 */ /* 0x002fce0008000f00 */
.L_x_172:
[----:B-1----:R1:W3:Y:S02]  /*8210*/  SYNCS.PHASECHK.TRANS64.TRYWAIT P0, [R0+URZ+0x70], R2 ;  /* 0x00007002000075a7 */ /* 0x0022e400080011ff */
[----:B---3--:R-:W-:Y:S05]  /*8220*/  @!P0 NANOSLEEP.SYNCS 0x989680 ;  /* 0x009896800000895d */ /* 0x008fea0003900000 */
[----:B------:R-:W3:Y:S02]  /*8230*/  @!P0 SYNCS.PHASECHK.TRANS64 P0, [R0+URZ+0x70], R2 ;  /* 0x00007002000085a7 */ /* 0x000ee400080010ff */
[----:B---3--:R-:W-:Y:S05]  /*8240*/  @!P0 BRA `(.L_x_172) ;  /* 0xfffffffc00f08947 */ /* 0x008fea000383ffff */
[----:B------:R-:W-:Y:S05]  /*8250*/  BRA `(.L_x_173) ;  /* 0xffffffc400b07947 */ /* 0x000fea000383ffff */
.L_x_83:
[----:B--2---:R2:W4:Y:S02]  /*8260*/  SYNCS.PHASECHK.TRANS64.TRYWAIT P0, [R0+URZ+0x90], R2 ;  /* 0x00009002000075a7 */ /* 0x00452400080011ff */
[----:B----4-:R-:W-:Y:S05]  /*8270*/  @!P0 NANOSLEEP.SYNCS 0x989680 ;  /* 0x009896800000895d */ /* 0x010fea0003900000 */
[----:B------:R-:W4:Y:S02]  /*8280*/  @!P0 SYNCS.PHASECHK.TRANS64 P0, [R0+URZ+0x90], R2 ;  /* 0x00009002000085a7 */ /* 0x000f2400080010ff */
[----:B----4-:R-:W-:Y:S05]  /*8290*/  @!P0 BRA `(.L_x_83) ;  /* 0xfffffffc00f08947 */ /* 0x010fea000383ffff */
[----:B------:R-:W-:Y:S05]  /*82a0*/  BRA `(.L_x_174) ;  /* 0xffffffc800787947 */ /* 0x000fea000383ffff */
.L_x_94:
[----:B-1----:R-:W-:Y:S04]  /*82b0*/  MOV R2, UR48 ;  /* 0x0000003000027c02 */ /* 0x002fe80008000f00 */
[----:B------:R1:W3:Y:S03]  /*82c0*/  SYNCS.PHASECHK.TRANS64.TRYWAIT P1, [R2+URZ+0x40], R3 ;  /* 0x00004003020075a7 */ /* 0x0002e600080211ff */
[----:B---3--:R-:W-:Y:S05]  /*82d0*/  @!P1 NANOSLEEP.SYNCS 0x989680 ;  /* 0x009896800000995d */ /* 0x008fea0003900000 */
[----:B------:R-:W3:Y:S02]  /*82e0*/  @!P1 SYNCS.PHASECHK.TRANS64 P1, [R2+URZ+0x40], R3 ;  /* 0x00004003020095a7 */ /* 0x000ee400080210ff */
[----:B---3--:R-:W-:Y:S05]  /*82f0*/  @!P1 BRA `(.L_x_94) ;  /* 0xfffffffc00ec9947 */ /* 0x008fea000383ffff */
[----:B------:R-:W-:Y:S05]  /*8300*/  BRA `(.L_x_93) ;  /* 0xffffffd400847947 */ /* 0x000fea000383ffff */
.L_x_96:
[----:B-1----:R1:W4:Y:S02]  /*8310*/  SYNCS.PHASECHK.TRANS64.TRYWAIT P0, [R84+URZ+0xb0], R0 ;  /* 0x0000b000540075a7 */ /* 0x00232400080011ff */
[----:B----4-:R-:W-:Y:S05]  /*8320*/  @!P0 NANOSLEEP.SYNCS 0x989680 ;  /* 0x009896800000895d */ /* 0x010fea0003900000 */
[----:B------:R-:W4:Y:S02]  /*8330*/  @!P0 SYNCS.PHASECHK.TRANS64 P0, [R84+URZ+0xb0], R0 ;  /* 0x0000b000540085a7 */ /* 0x000f2400080010ff */
[----:B----4-:R-:W-:Y:S05]  /*8340*/  @!P0 BRA `(.L_x_96) ;  /* 0xfffffffc00f08947 */ /* 0x010fea000383ffff */
[----:B------:R-:W-:Y:S05]  /*8350*/  BRA `(.L_x_95) ;  /* 0xffffffd400ac7947 */ /* 0x000fea000383ffff */
.L_x_105:
[----:B-1----:R1:W2:Y:S02]  /*8360*/  SYNCS.PHASECHK.TRANS64.TRYWAIT P0, [R2+URZ+0x40], R0 ;  /* 0x00004000020075a7 */ /* 0x0022a400080011ff */
[----:B--2---:R-:W-:Y:S05]  /*8370*/  @!P0 NANOSLEEP.SYNCS 0x989680 ;  /* 0x009896800000895d */ /* 0x004fea0003900000 */
[----:B------:R-:W2:Y:S02]  /*8380*/  @!P0 SYNCS.PHASECHK.TRANS64 P0, [R2+URZ+0x40], R0 ;  /* 0x00004000020085a7 */ /* 0x000ea400080010ff */
[----:B--2---:R-:W-:Y:S05]  /*8390*/  @!P0 BRA `(.L_x_105) ;  /* 0xfffffffc00f08947 */ /* 0x004fea000383ffff */
[----:B------:R-:W-:Y:S05]  /*83a0*/  BRA `(.L_x_104) ;  /* 0xffffffdc00487947 */ /* 0x000fea000383ffff */
.L_x_113:
[----:B-1----:R1:W2:Y:S02]  /*83b0*/  SYNCS.PHASECHK.TRANS64.TRYWAIT P0, [R0+URZ+0x40], R6 ;  /* 0x00004006000075a7 */ /* 0x0022a400080011ff */
[----:B--2---:R-:W-:Y:S05]  /*83c0*/  @!P0 NANOSLEEP.SYNCS 0x989680 ;  /* 0x009896800000895d */ /* 0x004fea0003900000 */
[----:B------:R-:W2:Y:S02]  /*83d0*/  @!P0 SYNCS.PHASECHK.TRANS64 P0, [R0+URZ+0x40], R6 ;  /* 0x00004006000085a7 */ /* 0x000ea400080010ff */
[----:B--2---:R-:W-:Y:S05]  /*83e0*/  @!P0 BRA `(.L_x_113) ;  /* 0xfffffffc00f08947 */ /* 0x004fea000383ffff */
[----:B------:R-:W-:Y:S05]  /*83f0*/  BRA `(.L_x_112) ;  /* 0xffffffe400087947 */ /* 0x000fea000383ffff */
.L_x_121:
[----:B-1----:R1:W2:Y:S02]  /*8400*/  SYNCS.PHASECHK.TRANS64.TRYWAIT P0, [R0+URZ+0x40], R5 ;  /* 0x00004005000075a7 */ /* 0x0022a400080011ff */
[----:B--2---:R-:W-:Y:S05]  /*8410*/  @!P0 NANOSLEEP.SYNCS 0x989680 ;  /* 0x009896800000895d */ /* 0x004fea0003900000 */
[----:B------:R-:W2:Y:S02]  /*8420*/  @!P0 SYNCS.PHASECHK.TRANS64 P0, [R0+URZ+0x40], R5 ;  /* 0x00004005000085a7 */ /* 0x000ea400080010ff */
[----:B--2---:R-:W-:Y:S05]  /*8430*/  @!P0 BRA `(.L_x_121) ;  /* 0xfffffffc00f08947 */ /* 0x004fea000383ffff */
[----:B------:R-:W-:Y:S05]  /*8440*/  BRA `(.L_x_120) ;  /* 0xffffffe800c87947 */ /* 0x000fea000383ffff */
        .weak           $__internal_0_$__cuda_sm10x_tcgen05_guardrail_trap_col_being_dealloced_not_returned_by_alloc
        .type           $__internal_0_$__cuda_sm10x_tcgen05_guardrail_trap_col_being_dealloced_not_returned_by_alloc,@function
        .size           $__internal_0_$__cuda_sm10x_tcgen05_guardrail_trap_col_being_dealloced_not_returned_by_alloc,($__internal_1_$__cuda_sm10x_tcgen05_guardrail_trap_phase_invalid_during_alloc - $__internal_0_$__cuda_sm10x_tcgen05_guardrail_trap_col_being_dealloced_not_returned_by_alloc)
$__internal_0_$__cuda_sm10x_tcgen05_guardrail_trap_col_being_dealloced_not_returned_by_alloc:
[----:B------:R-:W-:Y:S05]  /*8450*/  BPT.TRAP 0x1 ;  /* 0x000000040000795c */ /* 0x000fea0000300000 */
[----:B------:R-:W-:-:S04]  /*8460*/  HFMA2 R3, -RZ, RZ, 0, 0 ;  /* 0x00000000ff037431 */ /* 0x000fc800000001ff */
[----:B------:R-:W-:Y:S05]  /*8470*/  RET.REL.NODEC R2 `(_ZN7cutlass13device_kernelINS_4gemm6kernel13GemmUniversalIN4cute5tupleIJiiiiEEENS1_10collective13CollectiveMmaINS1_35MainloopSm100TmaUmmaWarpSpecializedILi4ELi2ELi4ENS5_IJNS4_1CILi1EEESB_SB_EEEEENS5_IJNSA_ILi128EEENSA_ILi64EEENSA_ILi32EEEEEEfNS5_IJlSB_lEEEfSI_NS4_8TiledMMAINS4_8MMA_AtomIJNS4_17SM100_MMA_TF32_SSINS_10tfloat32_tESM_fLi128ELi64ELNS4_4UMMA5MajorE0ELSO_0ELNSN_7ScaleInE0ELSP_0EEEEEENS4_6LayoutISC_NS5_IJNSA_ILi0EEEST_ST_EEEEENS5_IJNS4_10UnderscoreESW_SW_EEEEENS4_13SM90_TMA_LOADENS4_14ComposedLayoutINS4_7SwizzleILi3ELi4ELi3EEENS4_18smem_ptr_flag_bitsILi32EEENSS_INS5_IJNSA_ILi8EEESG_EEENS5_IJSG_SB_EEEEEEEvNS4_8identityESZ_S19_vS1A_EENS_8epilogue10collective18CollectiveEpilogueINS1C_23Sm100TmaWarpSpecializedILi4ELi2ELi16ELb1ELb0EEEJSH_NS5_IJNSS_ISE_SB_EENSS_INSA_ILi16EEESB_EEEEEfSI_fSI_NS1C_6fusion15FusionCallbacksIS1G_NS1L_17LinearCombinationIffffLNS_15FloatRoundStyleE2EEESH_S1K_JEEENS4_5SM1004TMEM4LOAD26SM100_TMEM_LOAD_32dp32b16xESZ_NS10_INS11_ILi2ELi4ELi3EEES14_NSS_INS5_IJS15_S1I_EEENS5_IJS1I_SB_EEEEEEENS4_39AutoVectorizingCopyWithAssumedAlignmentILi128EEENS4_14SM90_TMA_STOREES1Z_S21_S21_EEEvvEEEEvNT_6ParamsE) ;  /* 0xffffff7802e07950 */ /* 0x000fea0003c3ffff */
        .weak           $__internal_1_$__cuda_sm10x_tcgen05_guardrail_trap_phase_invalid_during_alloc
        .type           $__internal_1_$__cuda_sm10x_tcgen05_guardrail_trap_phase_invalid_during_alloc,@function
        .size           $__internal_1_$__cuda_sm10x_tcgen05_guardrail_trap_phase_invalid_during_alloc,($__internal_2_$__cuda_sm10x_tcgen05_guardrail_trap_unallocated_columns_being_dealloced - $__internal_1_$__cuda_sm10x_tcgen05_guardrail_trap_phase_invalid_during_alloc)
$__internal_1_$__cuda_sm10x_tcgen05_guardrail_trap_phase_invalid_during_alloc:
[----:B------:R-:W-:Y:S05]  /*8480*/  BPT.TRAP 0x1 ;  /* 0x000000040000795c */ /* 0x000fea0000300000 */
[----:B------:R-:W-:-:S04]  /*8490*/  MOV R3, 0x0 ;  /* 0x0000000000037802 */ /* 0x000fc80000000f00 */
[----:B------:R-:W-:Y:S05]  /*84a0*/  RET.REL.NODEC R2 `(_ZN7cutlass13device_kernelINS_4gemm6kernel13GemmUniversalIN4cute5tupleIJiiiiEEENS1_10collective13CollectiveMmaINS1_35MainloopSm100TmaUmmaWarpSpecializedILi4ELi2ELi4ENS5_IJNS4_1CILi1EEESB_SB_EEEEENS5_IJNSA_ILi128EEENSA_ILi64EEENSA_ILi32EEEEEEfNS5_IJlSB_lEEEfSI_NS4_8TiledMMAINS4_8MMA_AtomIJNS4_17SM100_MMA_TF32_SSINS_10tfloat32_tESM_fLi128ELi64ELNS4_4UMMA5MajorE0ELSO_0ELNSN_7ScaleInE0ELSP_0EEEEEENS4_6LayoutISC_NS5_IJNSA_ILi0EEEST_ST_EEEEENS5_IJNS4_10UnderscoreESW_SW_EEEEENS4_13SM90_TMA_LOADENS4_14ComposedLayoutINS4_7SwizzleILi3ELi4ELi3EEENS4_18smem_ptr_flag_bitsILi32EEENSS_INS5_IJNSA_ILi8EEESG_EEENS5_IJSG_SB_EEEEEEEvNS4_8identityESZ_S19_vS1A_EENS_8epilogue10collective18CollectiveEpilogueINS1C_23Sm100TmaWarpSpecializedILi4ELi2ELi16ELb1ELb0EEEJSH_NS5_IJNSS_ISE_SB_EENSS_INSA_ILi16EEESB_EEEEEfSI_fSI_NS1C_6fusion15FusionCallbacksIS1G_NS1L_17LinearCombinationIffffLNS_15FloatRoundStyleE2EEESH_S1K_JEEENS4_5SM1004TMEM4LOAD26SM100_TMEM_LOAD_32dp32b16xESZ_NS10_INS11_ILi2ELi4ELi3EEES14_NSS_INS5_IJS15_S1I_EEENS5_IJS1I_SB_EEEEEEENS4_39AutoVectorizingCopyWithAssumedAlignmentILi128EEENS4_14SM90_TMA_STOREES1Z_S21_S21_EEEvvEEEEvNT_6ParamsE) ;  /* 0xffffff7802d47950 */ /* 0x000fea0003c3ffff */
        .weak           $__internal_2_$__cuda_sm10x_tcgen05_guardrail_trap_unallocated_columns_being_dealloced
        .type           $__internal_2_$__cuda_sm10x_tcgen05_guardrail_trap_unallocated_columns_being_dealloced,@function
        .size           $__internal_2_$__cuda_sm10x_tcgen05_guardrail_trap_unallocated_columns_being_dealloced,(.L_x_176 - $__internal_2_$__cuda_sm10x_tcgen05_guardrail_trap_unallocated_columns_being_dealloced)
$__internal_2_$__cuda_sm10x_tcgen05_guardrail_trap_unallocated_columns_being_dealloced:
[----:B------:R-:W-:Y:S05]  /*84b0*/  BPT.TRAP 0x1 ;  /* 0x000000040000795c */ /* 0x000fea0000300000 */
[----:B------:R-:W-:-:S04]  /*84c0*/  HFMA2 R3, -RZ, RZ, 0, 0 ;  /* 0x00000000ff037431 */ /* 0x000fc800000001ff */
[----:B------:R-:W-:Y:S05]  /*84d0*/  RET.REL.NODEC R2 `(_ZN7cutlass13device_kernelINS_4gemm6kernel13GemmUniversalIN4cute5tupleIJiiiiEEENS1_10collective13CollectiveMmaINS1_35MainloopSm100TmaUmmaWarpSpecializedILi4ELi2ELi4ENS5_IJNS4_1CILi1EEESB_SB_EEEEENS5_IJNSA_ILi128EEENSA_ILi64EEENSA_ILi32EEEEEEfNS5_IJlSB_lEEEfSI_NS4_8TiledMMAINS4_8MMA_AtomIJNS4_17SM100_MMA_TF32_SSINS_10tfloat32_tESM_fLi128ELi64ELNS4_4UMMA5MajorE0ELSO_0ELNSN_7ScaleInE0ELSP_0EEEEEENS4_6LayoutISC_NS5_IJNSA_ILi0EEEST_ST_EEEEENS5_IJNS4_10UnderscoreESW_SW_EEEEENS4_13SM90_TMA_LOADENS4_14ComposedLayoutINS4_7SwizzleILi3ELi4ELi3EEENS4_18smem_ptr_flag_bitsILi32EEENSS_INS5_IJNSA_ILi8EEESG_EEENS5_IJSG_SB_EEEEEEEvNS4_8identityESZ_S19_vS1A_EENS_8epilogue10collective18CollectiveEpilogueINS1C_23Sm100TmaWarpSpecializedILi4ELi2ELi16ELb1ELb0EEEJSH_NS5_IJNSS_ISE_SB_EENSS_INSA_ILi16EEESB_EEEEEfSI_fSI_NS1C_6fusion15FusionCallbacksIS1G_NS1L_17LinearCombinationIffffLNS_15FloatRoundStyleE2EEESH_S1K_JEEENS4_5SM1004TMEM4LOAD26SM100_TMEM_LOAD_32dp32b16xESZ_NS10_INS11_ILi2ELi4ELi3EEES14_NSS_INS5_IJS15_S1I_EEENS5_IJS1I_SB_EEEEEEENS4_39AutoVectorizingCopyWithAssumedAlignmentILi128EEENS4_14SM90_TMA_STOREES1Z_S21_S21_EEEvvEEEEvNT_6ParamsE) ;  /* 0xffffff7802c87950 */ /* 0x000fea0003c3ffff */
.L_x_175:
[----:B------:R-:W-:-:S00]  /*84e0*/  BRA `(.L_x_175) ;  /* 0xfffffffc00fc7947 */ /* 0x000fc0000383ffff */
[----:B------:R-:W-:-:S00]  /*84f0*/  NOP ;  /* 0x0000000000007918 */ /* 0x000fc00000000000 */
        /* <DEDUP_REMOVED lines=8> */
.L_x_176:


//--------------------- .nv.global.init           --------------------------
	.section	.nv.global.init,"aw",@progbits
.nv.global.init:
	.type		$str$27,@object
	.size		$str$27,($str$28 - $str$27)
$str$27:
        /*0000*/ 	.byte	0x28, 0x61, 0x64, 0x64, 0x72, 0x65, 0x73, 0x73, 0x20, 0x26, 0x20, 0x6d, 0x61, 0x73, 0x6b, 0x29
        /*0010*/ 	.byte	0x20, 0x3d, 0x3d, 0x20, 0x30, 0x00
	.type		$str$28,@object
	.size		$str$28,($str$26 - $str$28)
$str$28:
        /*0016*/ 	.byte	0x2f, 0x74, 0x6d, 0x70, 0x2f, 0x63, 0x75, 0x74, 0x6c, 0x61, 0x73, 0x73, 0x5f, 0x73, 0x77, 0x65
        /*0026*/ 	.byte	0x65, 0x70, 0x5f, 0x73, 0x72, 0x63, 0x2f, 0x69, 0x6e, 0x63, 0x6c, 0x75, 0x64, 0x65, 0x2f, 0x63
        /*0036*/ 	.byte	0x75, 0x74, 0x65, 0x2f, 0x70, 0x6f, 0x69, 0x6e, 0x74, 0x65, 0x72, 0x5f, 0x66, 0x6c, 0x61, 0x67
        /*0046*/ 	.byte	0x67, 0x65, 0x64, 0x2e, 0x68, 0x70, 0x70, 0x00
	.type		$str$26,@object
	.size		$str$26,($str$25 - $str$26)
$str$26:
        /*004e*/ 	.byte	0x2f, 0x74, 0x6d, 0x70, 0x2f, 0x63, 0x75, 0x74, 0x6c, 0x61, 0x73, 0x73, 0x5f, 0x73, 0x77, 0x65
        /*005e*/ 	.byte	0x65, 0x70, 0x5f, 0x73, 0x72, 0x63, 0x2f, 0x69, 0x6e, 0x63, 0x6c, 0x75, 0x64, 0x65, 0x2f, 0x63
        /*006e*/ 	.byte	0x75, 0x74, 0x65, 0x2f, 0x61, 0x74, 0x6f, 0x6d, 0x2f, 0x63, 0x6f, 0x70, 0x79, 0x5f, 0x74, 0x72
        /*007e*/ 	.byte	0x61, 0x69, 0x74, 0x73, 0x5f, 0x73, 0x6d, 0x31, 0x30, 0x30, 0x2e, 0x68, 0x70, 0x70, 0x00
	.type		$str$25,@object
	.size		$str$25,(__unnamed_1 - $str$25)
$str$25:
        /*008d*/ 	.byte	0x28, 0x28, 0x75, 0x69, 0x6e, 0x74, 0x33, 0x32, 0x5f, 0x74, 0x28, 0x74, 0x68, 0x72, 0x65, 0x61
        /*009d*/ 	.byte	0x64, 0x49, 0x64, 0x78, 0x2e, 0x78, 0x29, 0x20, 0x2f, 0x20, 0x33, 0x32, 0x29, 0x20, 0x25, 0x20
        /*00ad*/ 	.byte	0x34, 0x29, 0x20, 0x3d, 0x3d, 0x20, 0x28, 0x28, 0x28, 0x74, 0x6d, 0x65, 0x6d, 0x5f, 0x61, 0x64
        /*00bd*/ 	.byte	0x64, 0x72, 0x20, 0x3e, 0x3e, 0x20, 0x31, 0x36, 0x29, 0x20, 0x2f, 0x20, 0x33, 0x32, 0x29, 0x20
        /*00cd*/ 	.byte	0x25, 0x20, 0x34, 0x29, 0x00
	.type		__unnamed_1,@object
	.size		__unnamed_1,(__unnamed_2 - __unnamed_1)
__unnamed_1:
        /*00d2*/ 	.byte	0x61, 0x75, 0x74, 0x6f, 0x20, 0x63, 0x75, 0x74, 0x65, 0x3a, 0x3a, 0x61, 0x73, 0x5f, 0x70, 0x6f
        /* <DEDUP_REMOVED lines=23> */
        /*0252*/ 	.byte	0x43, 0x3c, 0x32, 0x30, 0x34, 0x38, 0x3e, 0x3e, 0x3e, 0x3e, 0x5d, 0x00
	.type		__unnamed_2,@object
	.size		__unnamed_2,(.L_2 - __unnamed_2)
__unnamed_2:
        /* <DEDUP_REMOVED lines=42> */
        /*04fe*/ 	.byte	0x3e, 0x5d, 0x00
.L_2:


//--------------------- .nv.shared._ZN7cutlass13device_kernelINS_4gemm6kernel13GemmUniversalIN4cute5tupleIJiiiiEEENS1_10collective13CollectiveMmaINS1_35MainloopSm100TmaUmmaWarpSpecializedILi4ELi2ELi4ENS5_IJNS4_1CILi1EEESB_SB_EEEEENS5_IJNSA_ILi128EEENSA_ILi64EEENSA_ILi32EEEEEEfNS5_IJlSB_lEEEfSI_NS4_8TiledMMAINS4_8MMA_AtomIJNS4_17SM100_MMA_TF32_SSINS_10tfloat32_tESM_fLi128ELi64ELNS4_4UMMA5MajorE0ELSO_0ELNSN_7ScaleInE0ELSP_0EEEEEENS4_6LayoutISC_NS5_IJNSA_ILi0EEEST_ST_EEEEENS5_IJNS4_10UnderscoreESW_SW_EEEEENS4_13SM90_TMA_LOADENS4_14ComposedLayoutINS4_7SwizzleILi3ELi4ELi3EEENS4_18smem_ptr_flag_bitsILi32EEENSS_INS5_IJNSA_ILi8EEESG_EEENS5_IJSG_SB_EEEEEEEvNS4_8identityESZ_S19_vS1A_EENS_8epilogue10collective18CollectiveEpilogueINS1C_23Sm100TmaWarpSpecializedILi4ELi2ELi16ELb1ELb0EEEJSH_NS5_IJNSS_ISE_SB_EENSS_INSA_ILi16EEESB_EEEEEfSI_fSI_NS1C_6fusion15FusionCallbacksIS1G_NS1L_17LinearCombinationIffffLNS_15FloatRoundStyleE2EEESH_S1K_JEEENS4_5SM1004TMEM4LOAD26SM100_TMEM_LOAD_32dp32b16xESZ_NS10_INS11_ILi2ELi4ELi3EEES14_NSS_INS5_IJS15_S1I_EEENS5_IJS1I_SB_EEEEEEENS4_39AutoVectorizingCopyWithAssumedAlignmentILi128EEENS4_14SM90_TMA_STOREES1Z_S21_S21_EEEvvEEEEvNT_6ParamsE --------------------------
	.section	.nv.shared._ZN7cutlass13device_kernelINS_4gemm6kernel13GemmUniversalIN4cute5tupleIJiiiiEEENS1_10collective13CollectiveMmaINS1_35MainloopSm100TmaUmmaWarpSpecializedILi4ELi2ELi4ENS5_IJNS4_1CILi1EEESB_SB_EEEEENS5_IJNSA_ILi128EEENSA_ILi64EEENSA_ILi32EEEEEEfNS5_IJlSB_lEEEfSI_NS4_8TiledMMAINS4_8MMA_AtomIJNS4_17SM100_MMA_TF32_SSINS_10tfloat32_tESM_fLi128ELi64ELNS4_4UMMA5MajorE0ELSO_0ELNSN_7ScaleInE0ELSP_0EEEEEENS4_6LayoutISC_NS5_IJNSA_ILi0EEEST_ST_EEEEENS5_IJNS4_10UnderscoreESW_SW_EEEEENS4_13SM90_TMA_LOADENS4_14ComposedLayoutINS4_7SwizzleILi3ELi4ELi3EEENS4_18smem_ptr_flag_bitsILi32EEENSS_INS5_IJNSA_ILi8EEESG_EEENS5_IJSG_SB_EEEEEEEvNS4_8identityESZ_S19_vS1A_EENS_8epilogue10collective18CollectiveEpilogueINS1C_23Sm100TmaWarpSpecializedILi4ELi2ELi16ELb1ELb0EEEJSH_NS5_IJNSS_ISE_SB_EENSS_INSA_ILi16EEESB_EEEEEfSI_fSI_NS1C_6fusion15FusionCallbacksIS1G_NS1L_17LinearCombinationIffffLNS_15FloatRoundStyleE2EEESH_S1K_JEEENS4_5SM1004TMEM4LOAD26SM100_TMEM_LOAD_32dp32b16xESZ_NS10_INS11_ILi2ELi4ELi3EEES14_NSS_INS5_IJS15_S1I_EEENS5_IJS1I_SB_EEEEEEENS4_39AutoVectorizingCopyWithAssumedAlignmentILi128EEENS4_14SM90_TMA_STOREES1Z_S21_S21_EEEvvEEEEvNT_6ParamsE,"aw",@nobits
	.sectionflags	@""
	.align	16
	.zero		1024


//--------------------- .nv.shared.reserved.0     --------------------------
	.section	.nv.shared.reserved.0,"aw",@nobits
	.weak		__nv_reservedSMEM_offset_0_alias
	.size		__nv_reservedSMEM_offset_0_alias, 0, 64
	.other		__nv_reservedSMEM_offset_0_alias,@"STO_CUDA_RESERVED_SHARED STV_DEFAULT"
__nv_reservedSMEM_offset_0_alias:
	.zero		0
.nv.shared.reserved.0:
	.zero		64
	.weak		__nv_reservedSMEM_tcgen05_partition
	.type		__nv_reservedSMEM_tcgen05_partition,@object
	.size		__nv_reservedSMEM_tcgen05_partition,(.L_0 - __nv_reservedSMEM_tcgen05_partition)
__nv_reservedSMEM_tcgen05_partition:
	.zero		32
.L_0:


//--------------------- .nv.global                --------------------------
	.section	.nv.global,"aw",@nobits
.nv.global:
	.type		_ZN40_INTERNAL_95e57745_4_k_cu_b9e1687a_206794cute1_E,@object
	.size		_ZN40_INTERNAL_95e57745_4_k_cu_b9e1687a_206794cute1_E,(_ZN40_INTERNAL_95e57745_4_k_cu_b9e1687a_206794cuda3std3__45__cpo6cbeginE - _ZN40_INTERNAL_95e57745_4_k_cu_b9e1687a_206794cute1_E)
_ZN40_INTERNAL_95e57745_4_k_cu_b9e1687a_206794cute1_E:
	.zero		1
	.type		_ZN40_INTERNAL_95e57745_4_k_cu_b9e1687a_206794cuda3std3__45__cpo6cbeginE,@object
	.size		_ZN40_INTERNAL_95e57745_4_k_cu_b9e1687a_206794cuda3std3__45__cpo6cbeginE,(_ZN40_INTERNAL_95e57745_4_k_cu_b9e1687a_206794cuda3std3__48in_placeE - _ZN40_INTERNAL_95e57745_4_k_cu_b9e1687a_206794cuda3std3__45__cpo6cbeginE)
_ZN40_INTERNAL_95e57745_4_k_cu_b9e1687a_206794cuda3std3__45__cpo6cbeginE:
	.zero		1
	.type		_ZN40_INTERNAL_95e57745_4_k_cu_b9e1687a_206794cuda3std3__48in_placeE,@object
	.size		_ZN40_INTERNAL_95e57745_4_k_cu_b9e1687a_206794cuda3std3__48in_placeE,(_ZN40_INTERNAL_95e57745_4_k_cu_b9e1687a_206794cuda3std6ranges3__45__cpo9iter_moveE - _ZN40_INTERNAL_95e57745_4_k_cu_b9e1687a_206794cuda3std3__48in_placeE)
_ZN40_INTERNAL_95e57745_4_k_cu_b9e1687a_206794cuda3std3__48in_placeE:
	.zero		1
	.type		_ZN40_INTERNAL_95e57745_4_k_cu_b9e1687a_206794cuda3std6ranges3__45__cpo9iter_moveE,@object
	.size		_ZN40_INTERNAL_95e57745_4_k_cu_b9e1687a_206794cuda3std6ranges3__45__cpo9iter_moveE,(_ZN40_INTERNAL_95e57745_4_k_cu_b9e1687a_206794cuda3std3__45__cpo5beginE - _ZN40_INTERNAL_95e57745_4_k_cu_b9e1687a_206794cuda3std6ranges3__45__cpo9iter_moveE)
_ZN40_INTERNAL_95e57745_4_k_cu_b9e1687a_206794cuda3std6ranges3__45__cpo9iter_moveE:
	.zero		1
	.type		_ZN40_INTERNAL_95e57745_4_k_cu_b9e1687a_206794cuda3std3__45__cpo5beginE,@object
	.size		_ZN40_INTERNAL_95e57745_4_k_cu_b9e1687a_206794cuda3std3__45__cpo5beginE,(_ZN40_INTERNAL_95e57745_4_k_cu_b9e1687a_206794cuda3std3__442_GLOBAL__N__95e57745_4_k_cu_b9e1687a_206796ignoreE - _ZN40_INTERNAL_95e57745_4_k_cu_b9e1687a_206794cuda3std3__45__cpo5beginE)
_ZN40_INTERNAL_95e57745_4_k_cu_b9e1687a_206794cuda3std3__45__cpo5beginE:
	.zero		1
	.type		_ZN40_INTERNAL_95e57745_4_k_cu_b9e1687a_206794cuda3std3__442_GLOBAL__N__95e57745_4_k_cu_b9e1687a_206796ignoreE,@object
	.size		_ZN40_INTERNAL_95e57745_4_k_cu_b9e1687a_206794cuda3std3__442_GLOBAL__N__95e57745_4_k_cu_b9e1687a_206796ignoreE,(_ZN40_INTERNAL_95e57745_4_k_cu_b9e1687a_206794cute7productE - _ZN40_INTERNAL_95e57745_4_k_cu_b9e1687a_206794cuda3std3__442_GLOBAL__N__95e57745_4_k_cu_b9e1687a_206796ignoreE)
_ZN40_INTERNAL_95e57745_4_k_cu_b9e1687a_206794cuda3std3__442_GLOBAL__N__95e57745_4_k_cu_b9e1687a_206796ignoreE:
	.zero		1
	.type		_ZN40_INTERNAL_95e57745_4_k_cu_b9e1687a_206794cute7productE,@object
	.size		_ZN40_INTERNAL_95e57745_4_k_cu_b9e1687a_206794cute7productE,(_ZN40_INTERNAL_95e57745_4_k_cu_b9e1687a_206794cuda3std3__45__cpo3endE - _ZN40_INTERNAL_95e57745_4_k_cu_b9e1687a_206794cute7productE)
_ZN40_INTERNAL_95e57745_4_k_cu_b9e1687a_206794cute7productE:
	.zero		1
	.type		_ZN40_INTERNAL_95e57745_4_k_cu_b9e1687a_206794cuda3std3__45__cpo3endE,@object
	.size		_ZN40_INTERNAL_95e57745_4_k_cu_b9e1687a_206794cuda3std3__45__cpo3endE,(_ZN40_INTERNAL_95e57745_4_k_cu_b9e1687a_206794cuda3std3__419piecewise_constructE - _ZN40_INTERNAL_95e57745_4_k_cu_b9e1687a_206794cuda3std3__45__cpo3endE)
_ZN40_INTERNAL_95e57745_4_k_cu_b9e1687a_206794cuda3std3__45__cpo3endE:
	.zero		1
	.type		_ZN40_INTERNAL_95e57745_4_k_cu_b9e1687a_206794cuda3std3__419piecewise_constructE,@object
	.size		_ZN40_INTERNAL_95e57745_4_k_cu_b9e1687a_206794cuda3std3__419piecewise_constructE,(_ZN40_INTERNAL_95e57745_4_k_cu_b9e1687a_206794cuda3std3__45__cpo4cendE - _ZN40_INTERNAL_95e57745_4_k_cu_b9e1687a_206794cuda3std3__419piecewise_constructE)
_ZN40_INTERNAL_95e57745_4_k_cu_b9e1687a_206794cuda3std3__419piecewise_constructE:
	.zero		1
	.type		_ZN40_INTERNAL_95e57745_4_k_cu_b9e1687a_206794cuda3std3__45__cpo4cendE,@object
	.size		_ZN40_INTERNAL_95e57745_4_k_cu_b9e1687a_206794cuda3std3__45__cpo4cendE,(_ZN40_INTERNAL_95e57745_4_k_cu_b9e1687a_206794cuda3std6ranges3__45__cpo4swapE - _ZN40_INTERNAL_95e57745_4_k_cu_b9e1687a_206794cuda3std3__45__cpo4cendE)
_ZN40_INTERNAL_95e57745_4_k_cu_b9e1687a_206794cuda3std3__45__cpo4cendE:
	.zero		1
	.type		_ZN40_INTERNAL_95e57745_4_k_cu_b9e1687a_206794cuda3std6ranges3__45__cpo4swapE,@object
	.size		_ZN40_INTERNAL_95e57745_4_k_cu_b9e1687a_206794cuda3std6ranges3__45__cpo4swapE,(.L_10 - _ZN40_INTERNAL_95e57745_4_k_cu_b9e1687a_206794cuda3std6ranges3__45__cpo4swapE)
_ZN40_INTERNAL_95e57745_4_k_cu_b9e1687a_206794cuda3std6ranges3__45__cpo4swapE:
	.zero		1
.L_10:


//--------------------- .nv.constant0._ZN7cutlass13device_kernelINS_4gemm6kernel13GemmUniversalIN4cute5tupleIJiiiiEEENS1_10collective13CollectiveMmaINS1_35MainloopSm100TmaUmmaWarpSpecializedILi4ELi2ELi4ENS5_IJNS4_1CILi1EEESB_SB_EEEEENS5_IJNSA_ILi128EEENSA_ILi64EEENSA_ILi32EEEEEEfNS5_IJlSB_lEEEfSI_NS4_8TiledMMAINS4_8MMA_AtomIJNS4_17SM100_MMA_TF32_SSINS_10tfloat32_tESM_fLi128ELi64ELNS4_4UMMA5MajorE0ELSO_0ELNSN_7ScaleInE0ELSP_0EEEEEENS4_6LayoutISC_NS5_IJNSA_ILi0EEEST_ST_EEEEENS5_IJNS4_10UnderscoreESW_SW_EEEEENS4_13SM90_TMA_LOADENS4_14ComposedLayoutINS4_7SwizzleILi3ELi4ELi3EEENS4_18smem_ptr_flag_bitsILi32EEENSS_INS5_IJNSA_ILi8EEESG_EEENS5_IJSG_SB_EEEEEEEvNS4_8identityESZ_S19_vS1A_EENS_8epilogue10collective18CollectiveEpilogueINS1C_23Sm100TmaWarpSpecializedILi4ELi2ELi16ELb1ELb0EEEJSH_NS5_IJNSS_ISE_SB_EENSS_INSA_ILi16EEESB_EEEEEfSI_fSI_NS1C_6fusion15FusionCallbacksIS1G_NS1L_17LinearCombinationIffffLNS_15FloatRoundStyleE2EEESH_S1K_JEEENS4_5SM1004TMEM4LOAD26SM100_TMEM_LOAD_32dp32b16xESZ_NS10_INS11_ILi2ELi4ELi3EEES14_NSS_INS5_IJS15_S1I_EEENS5_IJS1I_SB_EEEEEEENS4_39AutoVectorizingCopyWithAssumedAlignmentILi128EEENS4_14SM90_TMA_STOREES1Z_S21_S21_EEEvvEEEEvNT_6ParamsE --------------------------
	.section	.nv.constant0._ZN7cutlass13device_kernelINS_4gemm6kernel13GemmUniversalIN4cute5tupleIJiiiiEEENS1_10collective13CollectiveMmaINS1_35MainloopSm100TmaUmmaWarpSpecializedILi4ELi2ELi4ENS5_IJNS4_1CILi1EEESB_SB_EEEEENS5_IJNSA_ILi128EEENSA_ILi64EEENSA_ILi32EEEEEEfNS5_IJlSB_lEEEfSI_NS4_8TiledMMAINS4_8MMA_AtomIJNS4_17SM100_MMA_TF32_SSINS_10tfloat32_tESM_fLi128ELi64ELNS4_4UMMA5MajorE0ELSO_0ELNSN_7ScaleInE0ELSP_0EEEEEENS4_6LayoutISC_NS5_IJNSA_ILi0EEEST_ST_EEEEENS5_IJNS4_10UnderscoreESW_SW_EEEEENS4_13SM90_TMA_LOADENS4_14ComposedLayoutINS4_7SwizzleILi3ELi4ELi3EEENS4_18smem_ptr_flag_bitsILi32EEENSS_INS5_IJNSA_ILi8EEESG_EEENS5_IJSG_SB_EEEEEEEvNS4_8identityESZ_S19_vS1A_EENS_8epilogue10collective18CollectiveEpilogueINS1C_23Sm100TmaWarpSpecializedILi4ELi2ELi16ELb1ELb0EEEJSH_NS5_IJNSS_ISE_SB_EENSS_INSA_ILi16EEESB_EEEEEfSI_fSI_NS1C_6fusion15FusionCallbacksIS1G_NS1L_17LinearCombinationIffffLNS_15FloatRoundStyleE2EEESH_S1K_JEEENS4_5SM1004TMEM4LOAD26SM100_TMEM_LOAD_32dp32b16xESZ_NS10_INS11_ILi2ELi4ELi3EEES14_NSS_INS5_IJS15_S1I_EEENS5_IJS1I_SB_EEEEEEENS4_39AutoVectorizingCopyWithAssumedAlignmentILi128EEENS4_14SM90_TMA_STOREES1Z_S21_S21_EEEvvEEEEvNT_6ParamsE,"a",@progbits
	.sectionflags	@""
	.align	4
.nv.constant0._ZN7cutlass13device_kernelINS_4gemm6kernel13GemmUniversalIN4cute5tupleIJiiiiEEENS1_10collective13CollectiveMmaINS1_35MainloopSm100TmaUmmaWarpSpecializedILi4ELi2ELi4ENS5_IJNS4_1CILi1EEESB_SB_EEEEENS5_IJNSA_ILi128EEENSA_ILi64EEENSA_ILi32EEEEEEfNS5_IJlSB_lEEEfSI_NS4_8TiledMMAINS4_8MMA_AtomIJNS4_17SM100_MMA_TF32_SSINS_10tfloat32_tESM_fLi128ELi64ELNS4_4UMMA5MajorE0ELSO_0ELNSN_7ScaleInE0ELSP_0EEEEEENS4_6LayoutISC_NS5_IJNSA_ILi0EEEST_ST_EEEEENS5_IJNS4_10UnderscoreESW_SW_EEEEENS4_13SM90_TMA_LOADENS4_14ComposedLayoutINS4_7SwizzleILi3ELi4ELi3EEENS4_18smem_ptr_flag_bitsILi32EEENSS_INS5_IJNSA_ILi8EEESG_EEENS5_IJSG_SB_EEEEEEEvNS4_8identityESZ_S19_vS1A_EENS_8epilogue10collective18CollectiveEpilogueINS1C_23Sm100TmaWarpSpecializedILi4ELi2ELi16ELb1ELb0EEEJSH_NS5_IJNSS_ISE_SB_EENSS_INSA_ILi16EEESB_EEEEEfSI_fSI_NS1C_6fusion15FusionCallbacksIS1G_NS1L_17LinearCombinationIffffLNS_15FloatRoundStyleE2EEESH_S1K_JEEENS4_5SM1004TMEM4LOAD26SM100_TMEM_LOAD_32dp32b16xESZ_NS10_INS11_ILi2ELi4ELi3EEES14_NSS_INS5_IJS15_S1I_EEENS5_IJS1I_SB_EEEEEEENS4_39AutoVectorizingCopyWithAssumedAlignmentILi128EEENS4_14SM90_TMA_STOREES1Z_S21_S21_EEEvvEEEEvNT_6ParamsE:
	.zero		2944


//--------------------- SYMBOLS --------------------------

	.type		.nv.reservedSmem.offset0,@object
	.size		.nv.reservedSmem.offset0,0x4
	.type		.nv.reservedSmem.cap,@object
	.size		.nv.reservedSmem.cap,0x4
	.type		__assertfail,@function
